	.target	sm_100a

	.elftype	@"ET_EXEC"


//--------------------- .note.nv.tkinfo           --------------------------
	.section	.note.nv.tkinfo,"",@"SHT_NOTE"
	.sectionflags	@"SHF_NOTE_NV_TKINFO"
	.tkinfo
        /*0018*/ 	.word	0x00000081
        /*0030*/ 	.string	""
        /*0030*/ 	.string	"ptxas-blackwell"
        /*0030*/ 	.string	"Cuda compilation tools, release 12.9, V12.9.86"
        /*0030*/ 	.string	"Build cuda_12.9.r12.9/compiler.36037853_0"
        /*0030*/ 	.string	"-v  -suppress-debug-info  -lineinfo  -arch sm_100a "



//--------------------- .note.nv.cuver            --------------------------
	.section	.note.nv.cuver,"",@"SHT_NOTE"
	.sectionflags	@"SHF_NOTE_NV_CUVER"
        /*0018*/ 	.short	0x0001
        /*001a*/ 	.short	0x0064
        /*001c*/ 	.short	0x0001
        /*001e*/ 	.short	0x0000
        /*0020*/ 	.short	0x0001
        /*0022*/ 	.short	0x0000


//--------------------- .nv.info                  --------------------------
	.section	.nv.info,"",@"SHT_CUDA_INFO"
	.align	4


	//----- nvinfo : EIATTR_REGCOUNT
	.align		4
        /*0000*/ 	.byte	0x04, 0x2f
        /*0002*/ 	.short	(.L_4 - .L_3)
	.align		4
.L_3:
        /*0004*/ 	.word	index@(gluon_tcgen05)
        /*0008*/ 	.word	0x00000088


	//----- nvinfo : EIATTR_FRAME_SIZE
	.align		4
.L_4:
        /*000c*/ 	.byte	0x04, 0x11
        /*000e*/ 	.short	(.L_6 - .L_5)
	.align		4
.L_5:
        /*0010*/ 	.word	index@($__internal_2_$__cuda_sm10x_tcgen05_guardrail_trap_unallocated_columns_being_dealloced)
        /*0014*/ 	.word	0x00000000


	//----- nvinfo : EIATTR_FRAME_SIZE
	.align		4
.L_6:
        /*0018*/ 	.byte	0x04, 0x11
        /*001a*/ 	.short	(.L_8 - .L_7)
	.align		4
.L_7:
        /*001c*/ 	.word	index@($__internal_1_$__cuda_sm10x_tcgen05_guardrail_trap_phase_invalid_during_alloc)
        /*0020*/ 	.word	0x00000000


	//----- nvinfo : EIATTR_FRAME_SIZE
	.align		4
.L_8:
        /*0024*/ 	.byte	0x04, 0x11
        /*0026*/ 	.short	(.L_10 - .L_9)
	.align		4
.L_9:
        /*0028*/ 	.word	index@($__internal_0_$__cuda_sm10x_tcgen05_guardrail_trap_col_being_dealloced_not_returned_by_alloc)
        /*002c*/ 	.word	0x00000000


	//----- nvinfo : EIATTR_FRAME_SIZE
	.align		4
.L_10:
        /*0030*/ 	.byte	0x04, 0x11
        /*0032*/ 	.short	(.L_12 - .L_11)
	.align		4
.L_11:
        /*0034*/ 	.word	index@(gluon_tcgen05)
        /*0038*/ 	.word	0x00000000


	//----- nvinfo : EIATTR_MIN_STACK_SIZE
	.align		4
.L_12:
        /*003c*/ 	.byte	0x04, 0x12
        /*003e*/ 	.short	(.L_14 - .L_13)
	.align		4
.L_13:
        /*0040*/ 	.word	index@(gluon_tcgen05)
        /*0044*/ 	.word	0x00000000
.L_14:


//--------------------- .nv.info.gluon_tcgen05    --------------------------
	.section	.nv.info.gluon_tcgen05,"",@"SHT_CUDA_INFO"
	.sectionflags	@""
	.align	4


	//----- nvinfo : EIATTR_CUDA_API_VERSION
	.align		4
        /*0000*/ 	.byte	0x04, 0x37
        /*0002*/ 	.short	(.L_16 - .L_15)
.L_15:
        /*0004*/ 	.word	0x00000081


	//----- nvinfo : EIATTR_KPARAM_INFO
	.align		4
.L_16:
        /*0008*/ 	.byte	0x04, 0x17
        /*000a*/ 	.short	(.L_18 - .L_17)
.L_17:
        /*000c*/ 	.word	0x00000000
        /*0010*/ 	.short	0x000a
        /*0012*/ 	.short	0x0048
        /*0014*/ 	.byte	0x00, 0xf4, 0x21, 0x00


	//----- nvinfo : EIATTR_KPARAM_INFO
	.align		4
.L_18:
        /*0018*/ 	.byte	0x04, 0x17
        /*001a*/ 	.short	(.L_20 - .L_19)
.L_19:
        /*001c*/ 	.word	0x00000000
        /*0020*/ 	.short	0x0009
        /*0022*/ 	.short	0x0040
        /*0024*/ 	.byte	0x00, 0xf4, 0x21, 0x00


	//----- nvinfo : EIATTR_KPARAM_INFO
	.align		4
.L_20:
        /*0028*/ 	.byte	0x04, 0x17
        /*002a*/ 	.short	(.L_22 - .L_21)
.L_21:
        /*002c*/ 	.word	0x00000000
        /*0030*/ 	.short	0x0008
        /*0032*/ 	.short	0x0038
        /*0034*/ 	.byte	0x00, 0xf0, 0x21, 0x00


	//----- nvinfo : EIATTR_KPARAM_INFO
	.align		4
.L_22:
        /*0038*/ 	.byte	0x04, 0x17
        /*003a*/ 	.short	(.L_24 - .L_23)
.L_23:
        /*003c*/ 	.word	0x00000000
        /*0040*/ 	.short	0x0007
        /*0042*/ 	.short	0x0030
        /*0044*/ 	.byte	0x00, 0xf0, 0x21, 0x00


	//----- nvinfo : EIATTR_KPARAM_INFO
	.align		4
.L_24:
        /*0048*/ 	.byte	0x04, 0x17
        /*004a*/ 	.short	(.L_26 - .L_25)
.L_25:
        /*004c*/ 	.word	0x00000000
        /*0050*/ 	.short	0x0006
        /*0052*/ 	.short	0x0028
        /*0054*/ 	.byte	0x00, 0xf0, 0x21, 0x00


	//----- nvinfo : EIATTR_KPARAM_INFO
	.align		4
.L_26:
        /*0058*/ 	.byte	0x04, 0x17
        /*005a*/ 	.short	(.L_28 - .L_27)
.L_27:
        /*005c*/ 	.word	0x00000000
        /*0060*/ 	.short	0x0005
        /*0062*/ 	.short	0x0020
        /*0064*/ 	.byte	0x00, 0xf0, 0x11, 0x00


	//----- nvinfo : EIATTR_KPARAM_INFO
	.align		4
.L_28:
        /*0068*/ 	.byte	0x04, 0x17
        /*006a*/ 	.short	(.L_30 - .L_29)
.L_29:
        /*006c*/ 	.word	0x00000000
        /*0070*/ 	.short	0x0004
        /*0072*/ 	.short	0x001c
        /*0074*/ 	.byte	0x00, 0xf0, 0x11, 0x00


	//----- nvinfo : EIATTR_KPARAM_INFO
	.align		4
.L_30:
        /*0078*/ 	.byte	0x04, 0x17
        /*007a*/ 	.short	(.L_32 - .L_31)
.L_31:
        /*007c*/ 	.word	0x00000000
        /*0080*/ 	.short	0x0003
        /*0082*/ 	.short	0x0018
        /*0084*/ 	.byte	0x00, 0xf0, 0x11, 0x00


	//----- nvinfo : EIATTR_KPARAM_INFO
	.align		4
.L_32:
        /*0088*/ 	.byte	0x04, 0x17
        /*008a*/ 	.short	(.L_34 - .L_33)
.L_33:
        /*008c*/ 	.word	0x00000000
        /*0090*/ 	.short	0x0002
        /*0092*/ 	.short	0x0010
        /*0094*/ 	.byte	0x00, 0xf4, 0x21, 0x00


	//----- nvinfo : EIATTR_KPARAM_INFO
	.align		4
.L_34:
        /*0098*/ 	.byte	0x04, 0x17
        /*009a*/ 	.short	(.L_36 - .L_35)
.L_35:
        /*009c*/ 	.word	0x00000000
        /*00a0*/ 	.short	0x0001
        /*00a2*/ 	.short	0x0008
        /*00a4*/ 	.byte	0x00, 0xf4, 0x21, 0x00


	//----- nvinfo : EIATTR_KPARAM_INFO
	.align		4
.L_36:
        /*00a8*/ 	.byte	0x04, 0x17
        /*00aa*/ 	.short	(.L_38 - .L_37)
.L_37:
        /*00ac*/ 	.word	0x00000000
        /*00b0*/ 	.short	0x0000
        /*00b2*/ 	.short	0x0000
        /*00b4*/ 	.byte	0x00, 0xf4, 0x21, 0x00


	//----- nvinfo : EIATTR_AT_ENTRY_FRAGMENTS
	.align		4
.L_38:
        /*00b8*/ 	.byte	0x04, 0x4f
        /*00ba*/ 	.short	(.L_40 - .L_39)


	//   ....[0]....
.L_39:
        /*00bc*/ 	.word	0x00000004


	//----- nvinfo : EIATTR_RESERVED_SMEM_USED
	.align		4
.L_40:
        /*00c0*/ 	.byte	0x01, 0x41
	.zero		2


	//----- nvinfo : EIATTR_SPARSE_MMA_MASK
	.align		4
        /*00c4*/ 	.byte	0x03, 0x50
        /*00c6*/ 	.short	0x0000


	//----- nvinfo : EIATTR_TCGEN05_1CTA_USED
	.align		4
        /*00c8*/ 	.byte	0x01, 0x51
	.zero		2


	//----- nvinfo : EIATTR_MAXREG_COUNT
	.align		4
        /*00cc*/ 	.byte	0x03, 0x1b
        /*00ce*/ 	.short	0x00ff


	//----- nvinfo : EIATTR_NUM_BARRIERS
	.align		4
        /*00d0*/ 	.byte	0x02, 0x4c
        /*00d2*/ 	.byte	0x01
	.zero		1


	//----- nvinfo : EIATTR_INT_WARP_WIDE_INSTR_OFFSETS
	.align		4
        /*00d4*/ 	.byte	0x04, 0x31
        /*00d6*/ 	.short	(.L_42 - .L_41)


	//   ....[0]....
.L_41:
        /*00d8*/ 	.word	0x00001650


	//   ....[1]....
        /*00dc*/ 	.word	0x00001670


	//   ....[2]....
        /*00e0*/ 	.word	0x000016f0


	//   ....[3]....
        /*00e4*/ 	.word	0x00001800


	//   ....[4]....
        /*00e8*/ 	.word	0x00001810


	//   ....[5]....
        /*00ec*/ 	.word	0x000018b0


	//   ....[6]....
        /*00f0*/ 	.word	0x000018c0


	//   ....[7]....
        /*00f4*/ 	.word	0x00001a20


	//   ....[8]....
        /*00f8*/ 	.word	0x00001a30


	//   ....[9]....
        /*00fc*/ 	.word	0x00001b80


	//   ....[10]....
        /*0100*/ 	.word	0x00001b90


	//   ....[11]....
        /*0104*/ 	.word	0x00001bd0


	//   ....[12]....
        /*0108*/ 	.word	0x00001c10


	//   ....[13]....
        /*010c*/ 	.word	0x00001d20


	//   ....[14]....
        /*0110*/ 	.word	0x00001d30


	//   ....[15]....
        /*0114*/ 	.word	0x00001fa0


	//   ....[16]....
        /*0118*/ 	.word	0x00001fb0


	//   ....[17]....
        /*011c*/ 	.word	0x000026d0


	//   ....[18]....
        /*0120*/ 	.word	0x00002720


	//----- nvinfo : EIATTR_COOP_GROUP_MASK_REGIDS
	.align		4
.L_42:
        /*0124*/ 	.byte	0x04, 0x29
        /*0126*/ 	.short	(.L_44 - .L_43)


	//   ....[0]....
.L_43:
        /*0128*/ 	.word	0xffffffff


	//   ....[1]....
        /*012c*/ 	.word	0xffffffff


	//   ....[2]....
        /*0130*/ 	.word	0xffffffff


	//   ....[3]....
        /*0134*/ 	.word	0xffffffff


	//   ....[4]....
        /*0138*/ 	.word	0xffffffff


	//   ....[5]....
        /*013c*/ 	.word	0xffffffff


	//   ....[6]....
        /*0140*/ 	.word	0xffffffff


	//   ....[7]....
        /*0144*/ 	.word	0xffffffff


	//   ....[8]....
        /*0148*/ 	.word	0xffffffff


	//   ....[9]....
        /*014c*/ 	.word	0xffffffff


	//----- nvinfo : EIATTR_COOP_GROUP_INSTR_OFFSETS
	.align		4
.L_44:
        /*0150*/ 	.byte	0x04, 0x28
        /*0152*/ 	.short	(.L_46 - .L_45)


	//   ....[0]....
.L_45:
        /*0154*/ 	.word	0x00000050


	//   ....[1]....
        /*0158*/ 	.word	0x00000310


	//   ....[2]....
        /*015c*/ 	.word	0x000004f0


	//   ....[3]....
        /*0160*/ 	.word	0x000009a0


	//   ....[4]....
        /*0164*/ 	.word	0x00000ae0


	//   ....[5]....
        /*0168*/ 	.word	0x00000f50


	//   ....[6]....
        /*016c*/ 	.word	0x00001090


	//   ....[7]....
        /*0170*/ 	.word	0x000014e0


	//   ....[8]....
        /*0174*/ 	.word	0x00002560


	//   ....[9]....
        /*0178*/ 	.word	0x000027d0


	//----- nvinfo : EIATTR_VRC_CTA_INIT_COUNT
	.align		4
.L_46:
        /*017c*/ 	.byte	0x02, 0x4a
        /*017e*/ 	.byte	0x80
	.zero		1


	//----- nvinfo : EIATTR_MBARRIER_INSTR_OFFSETS
	.align		4
        /*0180*/ 	.byte	0x04, 0x39
        /*0182*/ 	.short	(.L_48 - .L_47)


	//   ....[0]....
.L_47:
        /*0184*/ 	.word	0x00001710
        /*0188*/ 	.word	0x000000ff
        /*018c*/ 	.word	0x00002800
        /*0190*/ 	.short	0x0100
        /*0192*/ 	.byte	0x1a
	.zero		1


	//   ....[1]....
        /*0194*/ 	.word	0x00001720
        /*0198*/ 	.word	0x000000ff
        /*019c*/ 	.word	0x00002810
        /*01a0*/ 	.short	0x0100
        /*01a2*/ 	.byte	0x1a
	.zero		1


	//   ....[2]....
        /*01a4*/ 	.word	0x00001970
        /*01a8*/ 	.word	0x000000ff
        /*01ac*/ 	.word	0x00002800
        /*01b0*/ 	.short	0x010a
        /*01b2*/ 	.byte	0x1a
	.zero		1


	//   ....[3]....
        /*01b4*/ 	.word	0x00001a80
        /*01b8*/ 	.word	0x000000ff
        /*01bc*/ 	.word	0x00002810
        /*01c0*/ 	.short	0x010a
        /*01c2*/ 	.byte	0x1a
	.zero		1


	//   ....[4]....
        /*01c4*/ 	.word	0x00001c90
        /*01c8*/ 	.word	0x000000ff
        /*01cc*/ 	.word	0x00002800
        /*01d0*/ 	.short	0x010a
        /*01d2*/ 	.byte	0x1a
	.zero		1


	//   ....[5]....
        /*01d4*/ 	.word	0x00001d70
        /*01d8*/ 	.word	0x000000ff
        /*01dc*/ 	.word	0x00002810
        /*01e0*/ 	.short	0x010a
        /*01e2*/ 	.byte	0x1a
	.zero		1


	//   ....[6]....
        /*01e4*/ 	.word	0x00001e00
        /*01e8*/ 	.word	0x000000ff
        /*01ec*/ 	.word	0x00002800
        /*01f0*/ 	.short	0x0108
        /*01f2*/ 	.byte	0x1a
	.zero		1


	//   ....[7]....
        /*01f4*/ 	.word	0x00001e10
        /*01f8*/ 	.word	0x000000ff
        /*01fc*/ 	.word	0x00002810
        /*0200*/ 	.short	0x0108
        /*0202*/ 	.byte	0x1a
	.zero		1


	//   ....[8]....
        /*0204*/ 	.word	0x000027f0
        /*0208*/ 	.word	0x000000ff
        /*020c*/ 	.word	0x00002800
        /*0210*/ 	.short	0x010a
        /*0212*/ 	.byte	0x1a
	.zero		1


	//   ....[9]....
        /*0214*/ 	.word	0x00002820
        /*0218*/ 	.word	0x000000ff
        /*021c*/ 	.word	0x00002810
        /*0220*/ 	.short	0x010a
        /*0222*/ 	.byte	0x1a
	.zero		1


	//   ....[10]....
        /*0224*/ 	.word	0x00002850
        /*0228*/ 	.word	0x000000ff
        /*022c*/ 	.word	0x00002800
        /*0230*/ 	.short	0x010a
        /*0232*/ 	.byte	0x1a
	.zero		1


	//   ....[11]....
        /*0234*/ 	.word	0x00002880
        /*0238*/ 	.word	0x000000ff
        /*023c*/ 	.word	0x00002810
        /*0240*/ 	.short	0x010a
        /*0242*/ 	.byte	0x1a
	.zero		1


	//----- nvinfo : EIATTR_NUM_MBARRIERS
	.align		4
.L_48:
        /*0244*/ 	.byte	0x03, 0x38
        /*0246*/ 	.short	0x0002


	//----- nvinfo : EIATTR_EXIT_INSTR_OFFSETS
	.align		4
        /*0248*/ 	.byte	0x04, 0x1c
        /*024a*/ 	.short	(.L_50 - .L_49)


	//   ....[0]....
.L_49:
        /*024c*/ 	.word	0x000027e0


	//----- nvinfo : EIATTR_REQNTID
	.align		4
.L_50:
        /*0250*/ 	.byte	0x04, 0x10
        /*0252*/ 	.short	(.L_52 - .L_51)
.L_51:
        /*0254*/ 	.word	0x00000080
        /*0258*/ 	.word	0x00000001
        /*025c*/ 	.word	0x00000001


	//----- nvinfo : EIATTR_CRS_STACK_SIZE
	.align		4
.L_52:
        /*0260*/ 	.byte	0x04, 0x1e
        /*0262*/ 	.short	(.L_54 - .L_53)
.L_53:
        /*0264*/ 	.word	0x00000000


	//----- nvinfo : EIATTR_CBANK_PARAM_SIZE
	.align		4
.L_54:
        /*0268*/ 	.byte	0x03, 0x19
        /*026a*/ 	.short	0x0050


	//----- nvinfo : EIATTR_PARAM_CBANK
	.align		4
        /*026c*/ 	.byte	0x04, 0x0a
        /*026e*/ 	.short	(.L_56 - .L_55)
	.align		4
.L_55:
        /*0270*/ 	.word	index@(.nv.constant0.gluon_tcgen05)
        /*0274*/ 	.short	0x0380
        /*0276*/ 	.short	0x0050


	//----- nvinfo : EIATTR_SW_WAR
	.align		4
.L_56:
        /*0278*/ 	.byte	0x04, 0x36
        /*027a*/ 	.short	(.L_58 - .L_57)
.L_57:
        /*027c*/ 	.word	0x00000008
.L_58:


//--------------------- .nv.compat                --------------------------
	.section	.nv.compat,"",@"SHT_CUDA_COMPAT_INFO"
	.align	4
        /*0000*/ 	.byte	0x02, 0x02, 0x02, 0x00, 0x02, 0x05, 0x05, 0x00, 0x02, 0x03, 0x03, 0x00, 0x02, 0x06, 0x01, 0x00


//--------------------- .nv.callgraph             --------------------------
	.section	.nv.callgraph,"",@"SHT_CUDA_CALLGRAPH"
	.align	4
	.sectionentsize	8
	.align		4
        /*0000*/ 	.word	0x00000000
	.align		4
        /*0004*/ 	.word	0xffffffff
	.align		4
        /*0008*/ 	.word	0x00000000
	.align		4
        /*000c*/ 	.word	0xfffffffe
	.align		4
        /*0010*/ 	.word	0x00000000
	.align		4
        /*0014*/ 	.word	0xfffffffd
	.align		4
        /*0018*/ 	.word	0x00000000
	.align		4
        /*001c*/ 	.word	0xfffffffc


//--------------------- .text.gluon_tcgen05       --------------------------
	.section	.text.gluon_tcgen05,"ax",@progbits
	.align	128
        .global         gluon_tcgen05
        .type           gluon_tcgen05,@function
        .size           gluon_tcgen05,(.L_x_73 - gluon_tcgen05)
        .other          gluon_tcgen05,@"STO_CUDA_ENTRY STV_DEFAULT"
gluon_tcgen05:
.text.gluon_tcgen05:
[----:B------:R-:W1:Y:S01]  /*0000*/  LDC R1, c[0x0][0x37c] ;  /* 0x0000df00ff017b82 */ /* 0x000e620000000800 */
[----:B------:R-:W2:Y:S02]  /*0010*/  S2R R0, SR_TID.X ;  /* 0x0000000000007919 */ /* 0x000ea40000002100 */
[----:B--2---:R-:W-:-:S13]  /*0020*/  ISETP.GE.U32.AND P2, PT, R0, 0x20, PT ;  /* 0x000000200000780c */ /* 0x004fda0003f46070 */
[----:B------:R-:W-:Y:S05]  /*0030*/  @P2 BRA `(.L_x_0) ;  /* 0x0000000000b82947 */ /* 0x000fea0003800000 */
[----:B------:R-:W2:Y:S01]  /*0040*/  S2UR UR6, SR_CgaCtaId ;  /* 0x00000000000679c3 */ /* 0x000ea20000008800 */
[----:B------:R-:W-:Y:S01]  /*0050*/  NOP ;  /* 0x0000000000007918 */ /* 0x000fe20000000000 */
[----:B------:R-:W-:Y:S02]  /*0060*/  UMOV UR4, 0x40 ;  /* 0x0000004000047882 */ /* 0x000fe40000000000 */
[----:B--2---:R-:W-:-:S09]  /*0070*/  ULEA UR4, UR6, UR4, 0x18 ;  /* 0x0000000406047291 */ /* 0x004fd2000f8ec0ff */
[----:B------:R-:W2:Y:S01]  /*0080*/  LDS.U8 R2, [UR4] ;  /* 0x00000004ff027984 */ /* 0x000ea20008000000 */
[----:B------:R-:W-:Y:S02]  /*0090*/  UMOV UR4, 0x400 ;  /* 0x0000040000047882 */ /* 0x000fe40000000000 */
[----:B------:R-:W-:Y:S01]  /*00a0*/  ULEA UR4, UR6, UR4, 0x18 ;  /* 0x0000000406047291 */ /* 0x000fe2000f8ec0ff */
[----:B--2---:R-:W-:-:S13]  /*00b0*/  ISETP.NE.AND P0, PT, R2, RZ, PT ;  /* 0x000000ff0200720c */ /* 0x004fda0003f05270 */
[----:B------:R-:W-:Y:S05]  /*00c0*/  @P0 BRA `(.L_x_1) ;  /* 0x00000000007c0947 */ /* 0x000fea0003800000 */
[----:B------:R-:W-:-:S13]  /*00d0*/  ELECT P0, URZ, PT ;  /* 0x0000000000ff782f */ /* 0x000fda0003800000 */
[----:B------:R-:W-:Y:S05]  /*00e0*/  @!P0 BRA `(.L_x_2) ;  /* 0x0000000000848947 */ /* 0x000fea0003800000 */
[----:B------:R-:W-:Y:S01]  /*00f0*/  UMOV UR5, 0x8 ;  /* 0x0000000800057882 */ /* 0x000fe20000000000 */
[----:B------:R-:W-:Y:S02]  /*0100*/  IMAD.MOV.U32 R5, RZ, RZ, 0x1 ;  /* 0x00000001ff057424 */ /* 0x000fe400078e00ff */
[----:B------:R-:W-:Y:S02]  /*0110*/  IMAD.MOV.U32 R3, RZ, RZ, 0xff ;  /* 0x000000ffff037424 */ /* 0x000fe400078e00ff */
[----:B------:R-:W-:Y:S04]  /*0120*/  DEPBAR.LE SB2, 0x36 ;  /* 0x0000ad800000791a */ /* 0x000fe80000000000 */
[----:B------:R-:W2:Y:S02]  /*0130*/  UTCATOMSWS.FIND_AND_SET.ALIGN UP0, UR5, UR5 ;  /* 0x00000005000575e3 */ /* 0x000ea40008000800 */
[----:B--2---:R-:W-:-:S04]  /*0140*/  PLOP3.LUT P0, PT, PT, PT, UP0, 0x80, 0x8 ;  /* 0x000000000008781c */ /* 0x004fc80003f0f008 */
[----:B------:R-:W-:-:S04]  /*0150*/  SEL R2, RZ, 0xffffffff, !P0 ;  /* 0xffffffffff027807 */ /* 0x000fc80004000000 */
[----:B------:R-:W-:Y:S01]  /*0160*/  ISETP.NE.AND P0, PT, R2, RZ, PT ;  /* 0x000000ff0200720c */ /* 0x000fe20003f05270 */
[----:B------:R-:W-:-:S12]  /*0170*/  IMAD.U32 R2, RZ, RZ, UR5 ;  /* 0x00000005ff027e24 */ /* 0x000fd8000f8e00ff */
[----:B------:R-:W-:Y:S05]  /*0180*/  @P0 BRA `(.L_x_3) ;  /* 0x0000000000240947 */ /* 0x000fea0003800000 */
.L_x_4:
[----:B------:R-:W-:Y:S05]  /*0190*/  NANOSLEEP 0x64 ;  /* 0x000000640000795d */ /* 0x000fea0003800000 */
[----:B------:R-:W-:-:S05]  /*01a0*/  UMOV UR5, 0x8 ;  /* 0x0000000800057882 */ /* 0x000fca0000000000 */
[----:B------:R-:W-:Y:S04]  /*01b0*/  DEPBAR.LE SB2, 0x36 ;  /* 0x0000ad800000791a */ /* 0x000fe80000000000 */
[----:B------:R-:W2:Y:S02]  /*01c0*/  UTCATOMSWS.FIND_AND_SET.ALIGN UP0, UR5, UR5 ;  /* 0x00000005000575e3 */ /* 0x000ea40008000800 */
[----:B--2---:R-:W-:-:S04]  /*01d0*/  PLOP3.LUT P0, PT, PT, PT, UP0, 0x80, 0x8 ;  /* 0x000000000008781c */ /* 0x004fc80003f0f008 */
[----:B------:R-:W-:-:S04]  /*01e0*/  SEL R2, RZ, 0xffffffff, !P0 ;  /* 0xffffffffff027807 */ /* 0x000fc80004000000 */
[----:B------:R-:W-:Y:S01]  /*01f0*/  ISETP.NE.AND P0, PT, R2, RZ, PT ;  /* 0x000000ff0200720c */ /* 0x000fe20003f05270 */
[----:B------:R-:W-:-:S12]  /*0200*/  IMAD.U32 R2, RZ, RZ, UR5 ;  /* 0x00000005ff027e24 */ /* 0x000fd8000f8e00ff */
[----:B------:R-:W-:Y:S05]  /*0210*/  @!P0 BRA `(.L_x_4) ;  /* 0xfffffffc00dc8947 */ /* 0x000fea000383ffff */
.L_x_3:
[C---:B------:R-:W-:Y:S01]  /*0220*/  VIADD R4, R2.reuse, 0x10 ;  /* 0x0000001002047836 */ /* 0x040fe20000000000 */
[----:B------:R-:W-:Y:S01]  /*0230*/  UMOV UR5, 0x50 ;  /* 0x0000005000057882 */ /* 0x000fe20000000000 */
[----:B------:R-:W-:Y:S01]  /*0240*/  SHF.L.U32 R3, R3, R2, RZ ;  /* 0x0000000203037219 */ /* 0x000fe200000006ff */
[----:B------:R-:W-:Y:S01]  /*0250*/  ULEA UR5, UR6, UR5, 0x18 ;  /* 0x0000000506057291 */ /* 0x000fe2000f8ec0ff */
[----:B------:R-:W-:Y:S01]  /*0260*/  IMAD.SHL.U32 R2, R2, 0x20, RZ ;  /* 0x0000002002027824 */ /* 0x000fe200078e00ff */
[----:B------:R-:W-:-:S04]  /*0270*/  SHF.L.U32 R4, R5, R4, RZ ;  /* 0x0000000405047219 */ /* 0x000fc800000006ff */
[----:B------:R-:W-:-:S05]  /*0280*/  LOP3.LUT R3, R4, R3, RZ, 0xfc, !PT ;  /* 0x0000000304037212 */ /* 0x000fca00078efcff */
[----:B------:R2:W-:Y:S04]  /*0290*/  ATOMS.OR RZ, [UR5], R3 ;  /* 0x00000003ffff798c */ /* 0x0005e8000b000005 */
[----:B------:R2:W-:Y:S01]  /*02a0*/  STS [UR4], R2 ;  /* 0x00000002ff007988 */ /* 0x0005e20008000804 */
[----:B------:R-:W-:Y:S05]  /*02b0*/  BRA `(.L_x_2) ;  /* 0x0000000000107947 */ /* 0x000fea0003800000 */
.L_x_1:
[----:B------:R-:W-:Y:S01]  /*02c0*/  IMAD.MOV.U32 R3, RZ, RZ, -0x1 ;  /* 0xffffffffff037424 */ /* 0x000fe200078e00ff */
[----:B------:R-:W-:-:S04]  /*02d0*/  MOV R2, 0x300 ;  /* 0x0000030000027802 */ /* 0x000fc80000000f00 */
[----:B------:R2:W-:Y:S03]  /*02e0*/  STS [UR4], R3 ;  /* 0x00000003ff007988 */ /* 0x0005e60008000804 */
[----:B-12---:R-:W-:Y:S05]  /*02f0*/  CALL.REL.NOINC `($__internal_1_$__cuda_sm10x_tcgen05_guardrail_trap_phase_invalid_during_alloc) ;  /* 0x0000002400787944 */ /* 0x006fea0003c00000 */
.L_x_2:
[----:B------:R-:W-:Y:S05]  /*0300*/  WARPSYNC.ALL ;  /* 0x0000000000007948 */ /* 0x000fea0003800000 */
[----:B------:R-:W-:Y:S01]  /*0310*/  NOP ;  /* 0x0000000000007918 */ /* 0x000fe20000000000 */
.L_x_0:
[----:B------:R-:W3:Y:S08]  /*0320*/  S2UR UR5, SR_CgaCtaId ;  /* 0x00000000000579c3 */ /* 0x000ef00000008800 */
[----:B------:R-:W-:Y:S01]  /*0330*/  BAR.SYNC.DEFER_BLOCKING 0x0 ;  /* 0x0000000000007b1d */ /* 0x000fe20000010000 */
[----:B------:R-:W-:-:S05]  /*0340*/  LOP3.LUT R132, R0, 0x7f, RZ, 0xc0, !PT ;  /* 0x0000007f00847812 */ /* 0x000fca00078ec0ff */
[----:B------:R-:W-:Y:S02]  /*0350*/  UMOV UR4, 0x400 ;  /* 0x0000040000047882 */ /* 0x000fe40000000000 */
[----:B------:R-:W4:Y:S08]  /*0360*/  LDC R10, c[0x0][0x3a0] ;  /* 0x0000e800ff0a7b82 */ /* 0x000f300000000800 */
[----:B------:R-:W5:Y:S01]  /*0370*/  S2UR UR14, SR_CTAID.Y ;  /* 0x00000000000e79c3 */ /* 0x000f620000002600 */
[----:B---3--:R-:W-:-:S09]  /*0380*/  ULEA UR26, UR5, UR4, 0x18 ;  /* 0x00000004051a7291 */ /* 0x008fd2000f8ec0ff */
[----:B--2---:R-:W2:Y:S01]  /*0390*/  LDS R3, [UR26] ;  /* 0x0000001aff037984 */ /* 0x004ea20008000800 */
[----:B------:R-:W-:Y:S06]  /*03a0*/  BAR.SYNC.DEFER_BLOCKING 0x0 ;  /* 0x0000000000007b1d */ /* 0x000fec0000010000 */
[----:B------:R-:W-:Y:S05]  /*03b0*/  @P2 BRA `(.L_x_5) ;  /* 0x0000000000182947 */ /* 0x000fea0003800000 */
[----:B------:R-:W-:Y:S01]  /*03c0*/  ELECT P0, URZ, PT ;  /* 0x0000000000ff782f */ /* 0x000fe20003800000 */
[----:B------:R-:W-:Y:S01]  /*03d0*/  IMAD.MOV.U32 R2, RZ, RZ, 0x1 ;  /* 0x00000001ff027424 */ /* 0x000fe200078e00ff */
[----:B------:R-:W-:Y:S01]  /*03e0*/  UMOV UR4, 0x40 ;  /* 0x0000004000047882 */ /* 0x000fe20000000000 */
[----:B------:R-:W-:Y:S01]  /*03f0*/  UVIRTCOUNT.DEALLOC.SMPOOL 0x80 ;  /* 0x000000800000784c */ /* 0x000fe20000000000 */
[----:B------:R-:W-:-:S09]  /*0400*/  ULEA UR4, UR5, UR4, 0x18 ;  /* 0x0000000405047291 */ /* 0x000fd2000f8ec0ff */
[----:B------:R3:W-:Y:S03]  /*0410*/  @P0 STS.U8 [UR4], R2 ;  /* 0x00000002ff000988 */ /* 0x0007e60008000004 */
.L_x_5:
[----:B------:R-:W3:Y:S01]  /*0420*/  S2UR UR4, SR_CTAID.Z ;  /* 0x00000000000479c3 */ /* 0x000ee20000002700 */
[----:B------:R-:W5:Y:S01]  /*0430*/  LDCU UR5, c[0x0][0x370] ;  /* 0x00006e00ff0577ac */ /* 0x000f620008000800 */
[----:B------:R-:W-:Y:S01]  /*0440*/  ISETP.GE.U32.AND P0, PT, R132, 0x20, PT ;  /* 0x000000208400780c */ /* 0x000fe20003f06070 */
[----:B----4-:R-:W-:Y:S01]  /*0450*/  VIADD R5, R10, 0xffffffff ;  /* 0xffffffff0a057836 */ /* 0x010fe20000000000 */
[C---:B------:R-:W-:Y:S01]  /*0460*/  ISETP.NE.U32.AND P3, PT, R132.reuse, RZ, PT ;  /* 0x000000ff8400720c */ /* 0x040fe20003f65070 */
[----:B------:R-:W3:Y:S01]  /*0470*/  LDCU UR6, c[0x0][0x374] ;  /* 0x00006e80ff0677ac */ /* 0x000ee20008000800 */
[----:B------:R-:W-:Y:S01]  /*0480*/  LEA R4, R132, UR26, 0x2 ;  /* 0x0000001a84047c11 */ /* 0x000fe2000f8e10ff */
[----:B------:R-:W-:Y:S01]  /*0490*/  BSSY.RECONVERGENT B0, `(.L_x_6) ;  /* 0x0000015000007945 */ /* 0x000fe20003800200 */
[----:B------:R-:W5:Y:S01]  /*04a0*/  S2UR UR10, SR_CTAID.X ;  /* 0x00000000000a79c3 */ /* 0x000f620000002500 */
[----:B------:R-:W4:Y:S01]  /*04b0*/  LDCU.64 UR24, c[0x0][0x3c0] ;  /* 0x00007800ff1877ac */ /* 0x000f220008000a00 */
[----:B--2---:R-:W-:-:S05]  /*04c0*/  R2UR UR27, R3 ;  /* 0x00000000031b72ca */ /* 0x004fca00000e0000 */
[----:B------:R2:W-:Y:S01]  /*04d0*/  @!P0 STS [R4], RZ ;  /* 0x000000ff04008388 */ /* 0x0005e20000000800 */
[----:B------:R-:W1:Y:S01]  /*04e0*/  LDC R6, c[0x0][0x398] ;  /* 0x0000e600ff067b82 */ /* 0x000e620000000800 */
[----:B------:R-:W-:Y:S02]  /*04f0*/  NOP ;  /* 0x0000000000007918 */ /* 0x000fe40000000000 */
[----:B------:R2:W-:Y:S01]  /*0500*/  @!P3 STS [UR26+0x20], R5 ;  /* 0x00002005ff00b988 */ /* 0x0005e2000800081a */
[----:B---3-5:R-:W-:-:S04]  /*0510*/  UIMAD UR4, UR4, UR6, UR14 ;  /* 0x00000006040472a4 */ /* 0x028fc8000f8e020e */
[----:B------:R-:W-:-:S04]  /*0520*/  UIMAD UR4, UR4, UR5, UR10 ;  /* 0x00000005040472a4 */ /* 0x000fc8000f8e020a */
[----:B------:R-:W-:-:S04]  /*0530*/  UIMAD UR4, UR4, 0x180, URZ ;  /* 0x00000180040478a4 */ /* 0x000fc8000f8e02ff */
[----:B----4-:R-:W-:Y:S01]  /*0540*/  UIADD3 UR6, UP0, UPT, UR4, UR24, URZ ;  /* 0x0000001804067290 */ /* 0x010fe2000ff1e0ff */
[----:B-1----:R-:W-:-:S03]  /*0550*/  VIADD R6, R6, 0xffffffff ;  /* 0xffffffff06067836 */ /* 0x002fc60000000000 */
[----:B------:R-:W-:Y:S01]  /*0560*/  ULEA.HI.X.SX32 UR7, UR4, UR25, 0x1, UP0 ;  /* 0x0000001904077291 */ /* 0x000fe200080f0eff */
[----:B--2---:R-:W-:Y:S11]  /*0570*/  @P3 BRA `(.L_x_7) ;  /* 0x0000000000183947 */ /* 0x004ff60003800000 */
[----:B------:R-:W1:Y:S01]  /*0580*/  LDS R2, [UR26+0x8] ;  /* 0x0000081aff027984 */ /* 0x000e620008000800 */
[----:B------:R-:W2:Y:S01]  /*0590*/  LDC.64 R8, c[0x0][0x380] ;  /* 0x0000e000ff087b82 */ /* 0x000ea20000000a00 */
[----:B------:R-:W-:Y:S02]  /*05a0*/  IMAD.MOV.U32 R3, RZ, RZ, 0x70 ;  /* 0x00000070ff037424 */ /* 0x000fe400078e00ff */
[----:B--2---:R2:W-:Y:S03]  /*05b0*/  STS.64 [UR26], R8 ;  /* 0x00000008ff007988 */ /* 0x0045e60008000a1a */
[----:B-1----:R-:W-:-:S05]  /*05c0*/  LOP3.LUT R2, R2, 0x10, R3, 0xd8, !PT ;  /* 0x0000001002027812 */ /* 0x002fca00078ed803 */
[----:B------:R2:W-:Y:S02]  /*05d0*/  STS [UR26+0x8], R2 ;  /* 0x00000802ff007988 */ /* 0x0005e4000800081a */
.L_x_7:
[----:B------:R-:W-:Y:S05]  /*05e0*/  BSYNC.RECONVERGENT B0 ;  /* 0x0000000000007941 */ /* 0x000fea0003800200 */
.L_x_6:
[----:B------:R-:W-:Y:S04]  /*05f0*/  BSSY.RECONVERGENT B0, `(.L_x_8) ;  /* 0x000000a000007945 */ /* 0x000fe80003800200 */
[----:B------:R-:W-:Y:S05]  /*0600*/  @P3 BRA `(.L_x_9) ;  /* 0x0000000000203947 */ /* 0x000fea0003800000 */
[----:B--2---:R-:W1:Y:S01]  /*0610*/  LDS R2, [UR26+0x34] ;  /* 0x0000341aff027984 */ /* 0x004e620008000800 */
[----:B------:R-:W-:Y:S02]  /*0620*/  IMAD.MOV.U32 R3, RZ, RZ, 0x1f000000 ;  /* 0x1f000000ff037424 */ /* 0x000fe400078e00ff */
[----:B------:R-:W-:Y:S01]  /*0630*/  @!P3 IMAD.MOV.U32 R7, RZ, RZ, 0x3f ;  /* 0x0000003fff07b424 */ /* 0x000fe200078e00ff */
[----:B------:R-:W2:Y:S02]  /*0640*/  @!P3 LDS R8, [UR26+0x38] ;  /* 0x0000381aff08b984 */ /* 0x000ea40008000800 */
[----:B-1----:R-:W-:Y:S02]  /*0650*/  LOP3.LUT R2, R2, 0xff000000, R3, 0xb8, !PT ;  /* 0xff00000002027812 */ /* 0x002fe400078eb803 */
[----:B--2---:R-:W-:-:S03]  /*0660*/  @!P3 LOP3.LUT R3, R8, 0xff, R7, 0xb8, !PT ;  /* 0x000000ff0803b812 */ /* 0x004fc600078eb807 */
[----:B------:R1:W-:Y:S04]  /*0670*/  STS [UR26+0x34], R2 ;  /* 0x00003402ff007988 */ /* 0x0003e8000800081a */
[----:B------:R1:W-:Y:S02]  /*0680*/  @!P3 STS [UR26+0x38], R3 ;  /* 0x00003803ff00b988 */ /* 0x0003e4000800081a */
.L_x_9:
[----:B------:R-:W-:Y:S05]  /*0690*/  BSYNC.RECONVERGENT B0 ;  /* 0x0000000000007941 */ /* 0x000fea0003800200 */
.L_x_8:
[----:B------:R-:W-:Y:S04]  /*06a0*/  BSSY.RECONVERGENT B0, `(.L_x_10) ;  /* 0x000000a000007945 */ /* 0x000fe80003800200 */
[----:B------:R-:W-:Y:S05]  /*06b0*/  @P3 BRA `(.L_x_11) ;  /* 0x0000000000203947 */ /* 0x000fea0003800000 */
[----:B-12---:R-:W1:Y:S01]  /*06c0*/  LDS R2, [UR26+0x1c] ;  /* 0x00001c1aff027984 */ /* 0x006e620008000800 */
[----:B------:R-:W2:Y:S03]  /*06d0*/  LDC.64 R8, c[0x0][0x3a8] ;  /* 0x0000ea00ff087b82 */ /* 0x000ea60000000a00 */
[----:B------:R3:W-:Y:S01]  /*06e0*/  STS [UR26+0x24], R6 ;  /* 0x00002406ff007988 */ /* 0x0007e2000800081a */
[--C-:B--2---:R-:W-:Y:S02]  /*06f0*/  SHF.R.U32.HI R7, RZ, 0x4, R9.reuse ;  /* 0x00000004ff077819 */ /* 0x104fe40000011609 */
[----:B------:R-:W-:-:S05]  /*0700*/  SHF.R.U64 R3, R8, 0x4, R9 ;  /* 0x0000000408037819 */ /* 0x000fca0000001209 */
[----:B------:R3:W-:Y:S01]  /*0710*/  STS [UR26+0xc], R3 ;  /* 0x00000c03ff007988 */ /* 0x0007e2000800081a */
[----:B-1----:R-:W-:-:S05]  /*0720*/  LOP3.LUT R2, R2, 0xf, R7, 0xb8, !PT ;  /* 0x0000000f02027812 */ /* 0x002fca00078eb807 */
[----:B------:R3:W-:Y:S02]  /*0730*/  STS [UR26+0x1c], R2 ;  /* 0x00001c02ff007988 */ /* 0x0007e4000800081a */
.L_x_11:
[----:B------:R-:W-:Y:S05]  /*0740*/  BSYNC.RECONVERGENT B0 ;  /* 0x0000000000007941 */ /* 0x000fea0003800200 */
.L_x_10:
[----:B------:R-:W-:Y:S04]  /*0750*/  BSSY.RECONVERGENT B1, `(.L_x_12) ;  /* 0x000001d000017945 */ /* 0x000fe80003800200 */
[----:B------:R-:W-:Y:S04]  /*0760*/  BSSY.RELIABLE B0, `(.L_x_13) ;  /* 0x0000018000007945 */ /* 0x000fe80003800100 */
[----:B------:R-:W-:Y:S05]  /*0770*/  @P3 BRA `(.L_x_14) ;  /* 0x00000000001c3947 */ /* 0x000fea0003800000 */
[----:B-123--:R-:W1:Y:S02]  /*0780*/  LDS R2, [UR26+0x34] ;  /* 0x0000341aff027984 */ /* 0x00ee640008000800 */
[----:B-1----:R-:W-:-:S05]  /*0790*/  LOP3.LUT R2, R2, 0x7, RZ, 0xb8, !PT ;  /* 0x0000000702027812 */ /* 0x002fca00078eb8ff */
[----:B------:R1:W-:Y:S01]  /*07a0*/  STS [UR26+0x34], R2 ;  /* 0x00003402ff007988 */ /* 0x0003e2000800081a */
[----:B------:R-:W-:Y:S05]  /*07b0*/  @P3 BRA `(.L_x_15) ;  /* 0x00000000001c3947 */ /* 0x000fea0003800000 */
[----:B-1----:R-:W1:Y:S02]  /*07c0*/  LDS R2, [UR26+0x34] ;  /* 0x0000341aff027984 */ /* 0x002e640008000800 */
[----:B-1----:R-:W-:-:S05]  /*07d0*/  LOP3.LUT R2, R2, 0x38, RZ, 0xb8, !PT ;  /* 0x0000003802027812 */ /* 0x002fca00078eb8ff */
[----:B------:R4:W-:Y:S02]  /*07e0*/  STS [UR26+0x34], R2 ;  /* 0x00003402ff007988 */ /* 0x0009e4000800081a */
.L_x_14:
[----:B------:R-:W-:Y:S05]  /*07f0*/  @P3 BRA `(.L_x_16) ;  /* 0x00000000001c3947 */ /* 0x000fea0003800000 */
[----:B-1234-:R-:W1:Y:S02]  /*0800*/  LDS R2, [UR26+0x8] ;  /* 0x0000081aff027984 */ /* 0x01ee640008000800 */
[----:B-1----:R-:W-:-:S05]  /*0810*/  LOP3.LUT R2, R2, 0x780, RZ, 0xb8, !PT ;  /* 0x0000078002027812 */ /* 0x002fca00078eb8ff */
[----:B------:R2:W-:Y:S02]  /*0820*/  STS [UR26+0x8], R2 ;  /* 0x00000802ff007988 */ /* 0x0005e4000800081a */
.L_x_15:
[----:B------:R-:W-:Y:S05]  /*0830*/  @P3 BRA `(.L_x_17) ;  /* 0x0000000000283947 */ /* 0x000fea0003800000 */
[----:B-12---:R-:W1:Y:S02]  /*0840*/  LDS R2, [UR26+0x8] ;  /* 0x0000081aff027984 */ /* 0x006e640008000800 */
[----:B-1----:R-:W-:-:S05]  /*0850*/  LOP3.LUT R2, R2, 0x1800, RZ, 0xb8, !PT ;  /* 0x0000180002027812 */ /* 0x002fca00078eb8ff */
[----:B------:R5:W-:Y:S02]  /*0860*/  STS [UR26+0x8], R2 ;  /* 0x00000802ff007988 */ /* 0x000be4000800081a */
.L_x_16:
[----:B------:R-:W-:Y:S05]  /*0870*/  @P3 BREAK.RELIABLE B0 ;  /* 0x0000000000003942 */ /* 0x000fea0003800100 */
[----:B------:R-:W-:Y:S05]  /*0880*/  @P3 BRA `(.L_x_18) ;  /* 0x0000000000243947 */ /* 0x000fea0003800000 */
[----:B-1-3--:R-:W1:Y:S01]  /*0890*/  LDS R3, [UR26+0x8] ;  /* 0x0000081aff037984 */ /* 0x00ae620008000800 */
[----:B--2-45:R-:W-:-:S05]  /*08a0*/  IMAD.MOV.U32 R2, RZ, RZ, 0x6000 ;  /* 0x00006000ff027424 */ /* 0x034fca00078e00ff */
[----:B-1----:R-:W-:-:S04]  /*08b0*/  LOP3.LUT R2, R3, 0x2000, R2, 0xd8, !PT ;  /* 0x0000200003027812 */ /* 0x002fc800078ed802 */
[----:B------:R-:W-:-:S05]  /*08c0*/  LOP3.LUT R2, R2, 0x400000, RZ, 0xb8, !PT ;  /* 0x0040000002027812 */ /* 0x000fca00078eb8ff */
[----:B------:R3:W-:Y:S02]  /*08d0*/  STS [UR26+0x8], R2 ;  /* 0x00000802ff007988 */ /* 0x0007e4000800081a */
.L_x_17:
[----:B------:R-:W-:Y:S05]  /*08e0*/  BSYNC.RELIABLE B0 ;  /* 0x0000000000007941 */ /* 0x000fea0003800100 */
.L_x_13:
[----:B-123--:R-:W1:Y:S02]  /*08f0*/  @!P3 LDS R2, [UR26+0x8] ;  /* 0x0000081aff02b984 */ /* 0x00ee640008000800 */
[----:B-1----:R-:W-:-:S05]  /*0900*/  @!P3 LOP3.LUT R2, R2, 0x8000, RZ, 0xb8, !PT ;  /* 0x000080000202b812 */ /* 0x002fca00078eb8ff */
[----:B------:R1:W-:Y:S02]  /*0910*/  @!P3 STS [UR26+0x8], R2 ;  /* 0x00000802ff00b988 */ /* 0x0003e4000800081a */
.L_x_18:
[----:B------:R-:W-:Y:S05]  /*0920*/  BSYNC.RECONVERGENT B1 ;  /* 0x0000000000017941 */ /* 0x000fea0003800200 */
.L_x_12:
[----:B------:R-:W-:Y:S05]  /*0930*/  WARPSYNC.ALL ;  /* 0x0000000000007948 */ /* 0x000fea0003800000 */
[----:B------:R-:W-:Y:S01]  /*0940*/  NOP ;  /* 0x0000000000007918 */ /* 0x000fe20000000000 */
[----:B------:R-:W1:Y:S02]  /*0950*/  LDC R7, c[0x0][0x39c] ;  /* 0x0000e700ff077b82 */ /* 0x000e640000000800 */
[----:B-1----:R-:W-:Y:S01]  /*0960*/  VIADD R7, R7, 0xffffffff ;  /* 0xffffffff07077836 */ /* 0x002fe20000000000 */
[----:B------:R-:W-:Y:S06]  /*0970*/  @P0 BRA `(.L_x_19) ;  /* 0x0000000000300947 */ /* 0x000fec0003800000 */
[----:B--2345:R-:W1:Y:S01]  /*0980*/  S2R R2, SR_LANEID ;  /* 0x0000000000027919 */ /* 0x03ce620000000000 */
[----:B------:R-:W-:Y:S05]  /*0990*/  WARPSYNC.ALL ;  /* 0x0000000000007948 */ /* 0x000fea0003800000 */
[----:B------:R-:W-:Y:S01]  /*09a0*/  NOP ;  /* 0x0000000000007918 */ /* 0x000fe20000000000 */
[----:B-1----:R-:W-:-:S05]  /*09b0*/  IMAD.SHL.U32 R8, R2, 0x4, RZ ;  /* 0x0000000402087824 */ /* 0x002fca00078e00ff */
[----:B------:R-:W1:Y:S01]  /*09c0*/  LDS R9, [R8+UR26] ;  /* 0x0000001a08097984 */ /* 0x000e620008000800 */
[----:B------:R-:W-:-:S05]  /*09d0*/  IADD3 R2, P1, PT, R8, UR6, RZ ;  /* 0x0000000608027c10 */ /* 0x000fca000ff3e0ff */
[----:B------:R-:W-:-:S05]  /*09e0*/  IMAD.X R3, RZ, RZ, UR7, P1 ;  /* 0x00000007ff037e24 */ /* 0x000fca00088e06ff */
[----:B-1----:R1:W2:Y:S01]  /*09f0*/  ATOMG.E.EXCH.STRONG.GPU PT, RZ, [R2], R9 ;  /* 0x0000000902ff73a8 */ /* 0x0022a200041ee100 */
[----:B------:R-:W-:-:S04]  /*0a00*/  DEPBAR {5,4,3,2,1,0} ;  /* 0x0000003f0000791a */ /* 0x000fc80000000000 */
[----:B------:R-:W3:Y:S02]  /*0a10*/  CCTL.E.C.LDCU.IV.DEEP [UR6] ;  /* 0x0000000006007540 */ /* 0x000ee40009c08000 */
[----:B---3--:R1:W-:Y:S01]  /*0a20*/  UTMACCTL.IV [UR6] ;  /* 0x00000000060079b9 */ /* 0x0083e20008000000 */
[----:B------:R-:W-:Y:S01]  /*0a30*/  NOP ;  /* 0x0000000000007918 */ /* 0x000fe20000000000 */
.L_x_19:
[----:B------:R-:W-:Y:S05]  /*0a40*/  @P0 BRA `(.L_x_20) ;  /* 0x00000000000c0947 */ /* 0x000fea0003800000 */
[----:B------:R0:W-:Y:S01]  /*0a50*/  UTMACMDFLUSH ;  /* 0x00000000000079b7 */ /* 0x0001e20000000000 */
[----:B------:R-:W-:Y:S05]  /*0a60*/  @P0 BRA `(.L_x_20) ;  /* 0x0000000000040947 */ /* 0x000fea0003800000 */
[----:B------:R-:W-:-:S04]  /*0a70*/  DEPBAR.LE SB0, 0x0 ;  /* 0x000080000000791a */ /* 0x000fc80000000000 */
.L_x_20:
[----:B------:R-:W-:Y:S05]  /*0a80*/  WARPSYNC.ALL ;  /* 0x0000000000007948 */ /* 0x000fea0003800000 */
[----:B------:R-:W-:Y:S01]  /*0a90*/  NOP ;  /* 0x0000000000007918 */ /* 0x000fe20000000000 */
[----:B--2---:R-:W-:Y:S06]  /*0aa0*/  BAR.SYNC.DEFER_BLOCKING 0x0 ;  /* 0x0000000000007b1d */ /* 0x004fec0000010000 */
[----:B------:R-:W-:Y:S02]  /*0ab0*/  BSSY.RECONVERGENT B1, `(.L_x_21) ;  /* 0x000000b000017945 */ /* 0x000fe40003800200 */
[----:B------:R-:W-:Y:S06]  /*0ac0*/  BAR.SYNC.DEFER_BLOCKING 0x0 ;  /* 0x0000000000007b1d */ /* 0x000fec0000010000 */
[----:B------:R2:W-:Y:S01]  /*0ad0*/  @!P0 STS [R4], RZ ;  /* 0x000000ff04008388 */ /* 0x0005e20000000800 */
[----:B------:R-:W-:Y:S01]  /*0ae0*/  NOP ;  /* 0x0000000000007918 */ /* 0x000fe20000000000 */
[----:B------:R-:W-:Y:S05]  /*0af0*/  @P3 BRA `(.L_x_22) ;  /* 0x0000000000183947 */ /* 0x000fea0003800000 */
[----:B-1-345:R-:W1:Y:S01]  /*0b00*/  LDS R2, [UR26+0x8] ;  /* 0x0000081aff027984 */ /* 0x03ae620008000800 */
[----:B------:R-:W3:Y:S01]  /*0b10*/  LDC.64 R8, c[0x0][0x388] ;  /* 0x0000e200ff087b82 */ /* 0x000ee20000000a00 */
[----:B------:R-:W-:Y:S02]  /*0b20*/  IMAD.MOV.U32 R3, RZ, RZ, 0x70 ;  /* 0x00000070ff037424 */ /* 0x000fe400078e00ff */
[----:B---3--:R3:W-:Y:S03]  /*0b30*/  STS.64 [UR26], R8 ;  /* 0x00000008ff007988 */ /* 0x0087e60008000a1a */
[----:B-1----:R-:W-:-:S05]  /*0b40*/  LOP3.LUT R2, R2, 0x10, R3, 0xd8, !PT ;  /* 0x0000001002027812 */ /* 0x002fca00078ed803 */
[----:B------:R3:W-:Y:S02]  /*0b50*/  STS [UR26+0x8], R2 ;  /* 0x00000802ff007988 */ /* 0x0007e4000800081a */
.L_x_22:
[----:B-1----:R-:W-:Y:S05]  /*0b60*/  BSYNC.RECONVERGENT B1 ;  /* 0x0000000000017941 */ /* 0x002fea0003800200 */
.L_x_21:
[----:B------:R-:W-:Y:S04]  /*0b70*/  BSSY.RECONVERGENT B1, `(.L_x_23) ;  /* 0x000000a000017945 */ /* 0x000fe80003800200 */
[----:B------:R-:W-:Y:S05]  /*0b80*/  @P3 BRA `(.L_x_24) ;  /* 0x0000000000203947 */ /* 0x000fea0003800000 */
[----:B---345:R-:W1:Y:S01]  /*0b90*/  LDS R2, [UR26+0x34] ;  /* 0x0000341aff027984 */ /* 0x038e620008000800 */
[----:B------:R-:W-:Y:S02]  /*0ba0*/  IMAD.MOV.U32 R3, RZ, RZ, 0x7f000000 ;  /* 0x7f000000ff037424 */ /* 0x000fe400078e00ff */
[----:B------:R-:W-:Y:S01]  /*0bb0*/  @!P3 IMAD.MOV.U32 R8, RZ, RZ, 0x1f ;  /* 0x0000001fff08b424 */ /* 0x000fe200078e00ff */
[----:B------:R-:W3:Y:S02]  /*0bc0*/  @!P3 LDS R9, [UR26+0x38] ;  /* 0x0000381aff09b984 */ /* 0x000ee40008000800 */
[----:B-1----:R-:W-:Y:S02]  /*0bd0*/  LOP3.LUT R2, R2, 0xff000000, R3, 0xb8, !PT ;  /* 0xff00000002027812 */ /* 0x002fe400078eb803 */
[----:B---3--:R-:W-:-:S03]  /*0be0*/  @!P3 LOP3.LUT R3, R9, 0xff, R8, 0xb8, !PT ;  /* 0x000000ff0903b812 */ /* 0x008fc600078eb808 */
[----:B------:R1:W-:Y:S04]  /*0bf0*/  STS [UR26+0x34], R2 ;  /* 0x00003402ff007988 */ /* 0x0003e8000800081a */
[----:B------:R1:W-:Y:S02]  /*0c00*/  @!P3 STS [UR26+0x38], R3 ;  /* 0x00003803ff00b988 */ /* 0x0003e4000800081a */
.L_x_24:
[----:B------:R-:W-:Y:S05]  /*0c10*/  BSYNC.RECONVERGENT B1 ;  /* 0x0000000000017941 */ /* 0x000fea0003800200 */
.L_x_23:
[----:B------:R-:W-:Y:S04]  /*0c20*/  BSSY.RECONVERGENT B1, `(.L_x_25) ;  /* 0x0000004000017945 */ /* 0x000fe80003800200 */
[----:B------:R-:W-:Y:S05]  /*0c30*/  @P3 BRA `(.L_x_26) ;  /* 0x0000000000083947 */ /* 0x000fea0003800000 */
[----:B------:R1:W-:Y:S04]  /*0c40*/  STS [UR26+0x24], R5 ;  /* 0x00002405ff007988 */ /* 0x0003e8000800081a */
[----:B------:R1:W-:Y:S02]  /*0c50*/  STS [UR26+0x20], R7 ;  /* 0x00002007ff007988 */ /* 0x0003e4000800081a */
.L_x_26:
[----:B------:R-:W-:Y:S05]  /*0c60*/  BSYNC.RECONVERGENT B1 ;  /* 0x0000000000017941 */ /* 0x000fea0003800200 */
.L_x_25:
[----:B------:R-:W-:Y:S04]  /*0c70*/  BSSY.RECONVERGENT B2, `(.L_x_27) ;  /* 0x0000025000027945 */ /* 0x000fe80003800200 */
[----:B------:R-:W-:Y:S04]  /*0c80*/  BSSY.RELIABLE B1, `(.L_x_28) ;  /* 0x0000020000017945 */ /* 0x000fe80003800100 */
[----:B------:R-:W-:Y:S05]  /*0c90*/  @P3 BRA `(.L_x_29) ;  /* 0x00000000002c3947 */ /* 0x000fea0003800000 */
[----:B-1-345:R-:W1:Y:S01]  /*0ca0*/  LDS R2, [UR26+0x1c] ;  /* 0x00001c1aff027984 */ /* 0x03ae620008000800 */
[----:B------:R-:W3:Y:S02]  /*0cb0*/  LDC.64 R8, c[0x0][0x3b0] ;  /* 0x0000ec00ff087b82 */ /* 0x000ee40000000a00 */
[--C-:B---3--:R-:W-:Y:S02]  /*0cc0*/  SHF.R.U32.HI R5, RZ, 0x4, R9.reuse ;  /* 0x00000004ff057819 */ /* 0x108fe40000011609 */
[----:B------:R-:W-:-:S05]  /*0cd0*/  SHF.R.U64 R3, R8, 0x4, R9 ;  /* 0x0000000408037819 */ /* 0x000fca0000001209 */
[----:B------:R3:W-:Y:S01]  /*0ce0*/  STS [UR26+0xc], R3 ;  /* 0x00000c03ff007988 */ /* 0x0007e2000800081a */
[----:B-1----:R-:W-:-:S05]  /*0cf0*/  LOP3.LUT R2, R2, 0xf, R5, 0xb8, !PT ;  /* 0x0000000f02027812 */ /* 0x002fca00078eb805 */
[----:B------:R3:W-:Y:S01]  /*0d00*/  STS [UR26+0x1c], R2 ;  /* 0x00001c02ff007988 */ /* 0x0007e2000800081a */
[----:B------:R-:W-:Y:S05]  /*0d10*/  @P3 BRA `(.L_x_30) ;  /* 0x00000000001c3947 */ /* 0x000fea0003800000 */
[----:B---3--:R-:W1:Y:S02]  /*0d20*/  LDS R2, [UR26+0x34] ;  /* 0x0000341aff027984 */ /* 0x008e640008000800 */
[----:B-1----:R-:W-:-:S05]  /*0d30*/  LOP3.LUT R2, R2, 0x7, RZ, 0xb8, !PT ;  /* 0x0000000702027812 */ /* 0x002fca00078eb8ff */
[----:B------:R1:W-:Y:S02]  /*0d40*/  STS [UR26+0x34], R2 ;  /* 0x00003402ff007988 */ /* 0x0003e4000800081a */
.L_x_29:
[----:B------:R-:W-:Y:S05]  /*0d50*/  @P3 BRA `(.L_x_31) ;  /* 0x00000000001c3947 */ /* 0x000fea0003800000 */
[----:B-1-345:R-:W1:Y:S02]  /*0d60*/  LDS R2, [UR26+0x34] ;  /* 0x0000341aff027984 */ /* 0x03ae640008000800 */
[----:B-1----:R-:W-:-:S05]  /*0d70*/  LOP3.LUT R2, R2, 0x38, RZ, 0xb8, !PT ;  /* 0x0000003802027812 */ /* 0x002fca00078eb8ff */
[----:B------:R1:W-:Y:S02]  /*0d80*/  STS [UR26+0x34], R2 ;  /* 0x00003402ff007988 */ /* 0x0003e4000800081a */
.L_x_30:
[----:B------:R-:W-:Y:S05]  /*0d90*/  @P3 BRA `(.L_x_32) ;  /* 0x00000000001c3947 */ /* 0x000fea0003800000 */
[----:B-1-3--:R-:W1:Y:S02]  /*0da0*/  LDS R2, [UR26+0x8] ;  /* 0x0000081aff027984 */ /* 0x00ae640008000800 */
[----:B-1----:R-:W-:-:S05]  /*0db0*/  LOP3.LUT R2, R2, 0x780, RZ, 0xb8, !PT ;  /* 0x0000078002027812 */ /* 0x002fca00078eb8ff */
[----:B------:R1:W-:Y:S02]  /*0dc0*/  STS [UR26+0x8], R2 ;  /* 0x00000802ff007988 */ /* 0x0003e4000800081a */
.L_x_31:
[----:B------:R-:W-:Y:S05]  /*0dd0*/  @P3 BRA `(.L_x_33) ;  /* 0x0000000000283947 */ /* 0x000fea0003800000 */
[----:B-1-345:R-:W1:Y:S02]  /*0de0*/  LDS R2, [UR26+0x8] ;  /* 0x0000081aff027984 */ /* 0x03ae640008000800 */
[----:B-1----:R-:W-:-:S05]  /*0df0*/  LOP3.LUT R2, R2, 0x1800, RZ, 0xb8, !PT ;  /* 0x0000180002027812 */ /* 0x002fca00078eb8ff */
[----:B------:R4:W-:Y:S02]  /*0e00*/  STS [UR26+0x8], R2 ;  /* 0x00000802ff007988 */ /* 0x0009e4000800081a */
.L_x_32:
[----:B------:R-:W-:Y:S05]  /*0e10*/  @P3 BREAK.RELIABLE B1 ;  /* 0x0000000000013942 */ /* 0x000fea0003800100 */
[----:B------:R-:W-:Y:S05]  /*0e20*/  @P3 BRA `(.L_x_34) ;  /* 0x0000000000243947 */ /* 0x000fea0003800000 */
[----:B-1-34-:R-:W1:Y:S01]  /*0e30*/  LDS R2, [UR26+0x8] ;  /* 0x0000081aff027984 */ /* 0x01ae620008000800 */
[----:B------:R-:W-:-:S05]  /*0e40*/  IMAD.MOV.U32 R3, RZ, RZ, 0x6000 ;  /* 0x00006000ff037424 */ /* 0x000fca00078e00ff */
[----:B-1----:R-:W-:-:S04]  /*0e50*/  LOP3.LUT R2, R2, 0x6000, R3, 0xd8, !PT ;  /* 0x0000600002027812 */ /* 0x002fc800078ed803 */
[----:B------:R-:W-:-:S05]  /*0e60*/  LOP3.LUT R2, R2, 0x400000, RZ, 0xb8, !PT ;  /* 0x0040000002027812 */ /* 0x000fca00078eb8ff */
[----:B------:R1:W-:Y:S02]  /*0e70*/  STS [UR26+0x8], R2 ;  /* 0x00000802ff007988 */ /* 0x0003e4000800081a */
.L_x_33:
[----:B------:R-:W-:Y:S05]  /*0e80*/  BSYNC.RELIABLE B1 ;  /* 0x0000000000017941 */ /* 0x000fea0003800100 */
.L_x_28:
[----:B-1-345:R-:W1:Y:S02]  /*0e90*/  @!P3 LDS R2, [UR26+0x8] ;  /* 0x0000081aff02b984 */ /* 0x03ae640008000800 */
[----:B-1----:R-:W-:-:S05]  /*0ea0*/  @!P3 LOP3.LUT R2, R2, 0x8000, RZ, 0xb8, !PT ;  /* 0x000080000202b812 */ /* 0x002fca00078eb8ff */
[----:B------:R5:W-:Y:S02]  /*0eb0*/  @!P3 STS [UR26+0x8], R2 ;  /* 0x00000802ff00b988 */ /* 0x000be4000800081a */
.L_x_34:
[----:B------:R-:W-:Y:S05]  /*0ec0*/  BSYNC.RECONVERGENT B2 ;  /* 0x0000000000027941 */ /* 0x000fea0003800200 */
.L_x_27:
[----:B------:R-:W-:Y:S05]  /*0ed0*/  WARPSYNC.ALL ;  /* 0x0000000000007948 */ /* 0x000fea0003800000 */
[----:B------:R-:W-:Y:S01]  /*0ee0*/  NOP ;  /* 0x0000000000007918 */ /* 0x000fe20000000000 */
[----:B------:R-:W-:-:S04]  /*0ef0*/  UIADD3 UR5, UPT, UPT, UR4, 0x80, URZ ;  /* 0x0000008004057890 */ /* 0x000fc8000fffe0ff */
[----:B------:R-:W-:-:S04]  /*0f00*/  UIADD3 UR8, UP0, UPT, UR5, UR24, URZ ;  /* 0x0000001805087290 */ /* 0x000fc8000ff1e0ff */
[----:B------:R-:W-:Y:S01]  /*0f10*/  ULEA.HI.X.SX32 UR9, UR5, UR25, 0x1, UP0 ;  /* 0x0000001905097291 */ /* 0x000fe200080f0eff */
[----:B------:R-:W-:Y:S11]  /*0f20*/  @P0 BRA `(.L_x_35) ;  /* 0x0000000000300947 */ /* 0x000ff60003800000 */
[----:B-1-345:R-:W1:Y:S01]  /*0f30*/  S2R R2, SR_LANEID ;  /* 0x0000000000027919 */ /* 0x03ae620000000000 */
[----:B------:R-:W-:Y:S05]  /*0f40*/  WARPSYNC.ALL ;  /* 0x0000000000007948 */ /* 0x000fea0003800000 */
[----:B------:R-:W-:Y:S01]  /*0f50*/  NOP ;  /* 0x0000000000007918 */ /* 0x000fe20000000000 */
[----:B-1----:R-:W-:-:S05]  /*0f60*/  IMAD.SHL.U32 R8, R2, 0x4, RZ ;  /* 0x0000000402087824 */ /* 0x002fca00078e00ff */
[----:B------:R-:W1:Y:S01]  /*0f70*/  LDS R5, [R8+UR26] ;  /* 0x0000001a08057984 */ /* 0x000e620008000800 */
[----:B------:R-:W-:-:S05]  /*0f80*/  IADD3 R2, P1, PT, R8, UR8, RZ ;  /* 0x0000000808027c10 */ /* 0x000fca000ff3e0ff */
[----:B------:R-:W-:-:S05]  /*0f90*/  IMAD.X R3, RZ, RZ, UR9, P1 ;  /* 0x00000009ff037e24 */ /* 0x000fca00088e06ff */
[----:B-1----:R1:W3:Y:S01]  /*0fa0*/  ATOMG.E.EXCH.STRONG.GPU PT, RZ, [R2], R5 ;  /* 0x0000000502ff73a8 */ /* 0x0022e200041ee100 */
[----:B------:R-:W-:-:S04]  /*0fb0*/  DEPBAR {5,4,3,2,1,0} ;  /* 0x0000003f0000791a */ /* 0x000fc80000000000 */
[----:B------:R-:W4:Y:S02]  /*0fc0*/  CCTL.E.C.LDCU.IV.DEEP [UR8] ;  /* 0x0000000008007540 */ /* 0x000f240009c08000 */
[----:B----4-:R1:W-:Y:S01]  /*0fd0*/  UTMACCTL.IV [UR8] ;  /* 0x00000000080079b9 */ /* 0x0103e20008000000 */
[----:B------:R-:W-:Y:S01]  /*0fe0*/  NOP ;  /* 0x0000000000007918 */ /* 0x000fe20000000000 */
.L_x_35:
[----:B------:R-:W-:Y:S05]  /*0ff0*/  @P0 BRA `(.L_x_36) ;  /* 0x00000000000c0947 */ /* 0x000fea0003800000 */
[----:B------:R0:W-:Y:S01]  /*1000*/  UTMACMDFLUSH ;  /* 0x00000000000079b7 */ /* 0x0001e20000000000 */
[----:B------:R-:W-:Y:S05]  /*1010*/  @P0 BRA `(.L_x_36) ;  /* 0x0000000000040947 */ /* 0x000fea0003800000 */
[----:B------:R-:W-:-:S04]  /*1020*/  DEPBAR.LE SB0, 0x0 ;  /* 0x000080000000791a */ /* 0x000fc80000000000 */
.L_x_36:
[----:B------:R-:W-:Y:S05]  /*1030*/  WARPSYNC.ALL ;  /* 0x0000000000007948 */ /* 0x000fea0003800000 */
[----:B------:R-:W-:Y:S01]  /*1040*/  NOP ;  /* 0x0000000000007918 */ /* 0x000fe20000000000 */
[----:B---3--:R-:W-:Y:S06]  /*1050*/  BAR.SYNC.DEFER_BLOCKING 0x0 ;  /* 0x0000000000007b1d */ /* 0x008fec0000010000 */
[----:B------:R-:W-:Y:S02]  /*1060*/  BSSY.RECONVERGENT B2, `(.L_x_37) ;  /* 0x000000b000027945 */ /* 0x000fe40003800200 */
[----:B------:R-:W-:Y:S06]  /*1070*/  BAR.SYNC.DEFER_BLOCKING 0x0 ;  /* 0x0000000000007b1d */ /* 0x000fec0000010000 */
[----:B------:R3:W-:Y:S01]  /*1080*/  @!P0 STS [R4], RZ ;  /* 0x000000ff04008388 */ /* 0x0007e20000000800 */
[----:B------:R-:W-:Y:S01]  /*1090*/  NOP ;  /* 0x0000000000007918 */ /* 0x000fe20000000000 */
[----:B------:R-:W-:Y:S05]  /*10a0*/  @P3 BRA `(.L_x_38) ;  /* 0x0000000000183947 */ /* 0x000fea0003800000 */
[----:B-1--45:R-:W1:Y:S01]  /*10b0*/  LDS R2, [UR26+0x8] ;  /* 0x0000081aff027984 */ /* 0x032e620008000800 */
[----:B--23--:R-:W2:Y:S01]  /*10c0*/  LDC.64 R4, c[0x0][0x390] ;  /* 0x0000e400ff047b82 */ /* 0x00cea20000000a00 */
[----:B------:R-:W-:Y:S02]  /*10d0*/  IMAD.MOV.U32 R3, RZ, RZ, 0x70 ;  /* 0x00000070ff037424 */ /* 0x000fe400078e00ff */
[----:B--2---:R2:W-:Y:S03]  /*10e0*/  STS.64 [UR26], R4 ;  /* 0x00000004ff007988 */ /* 0x0045e60008000a1a */
[----:B-1----:R-:W-:-:S05]  /*10f0*/  LOP3.LUT R2, R2, 0x10, R3, 0xd8, !PT ;  /* 0x0000001002027812 */ /* 0x002fca00078ed803 */
[----:B------:R2:W-:Y:S02]  /*1100*/  STS [UR26+0x8], R2 ;  /* 0x00000802ff007988 */ /* 0x0005e4000800081a */
.L_x_38:
[----:B-1----:R-:W-:Y:S05]  /*1110*/  BSYNC.RECONVERGENT B2 ;  /* 0x0000000000027941 */ /* 0x002fea0003800200 */
.L_x_37:
[----:B------:R-:W-:Y:S04]  /*1120*/  BSSY.RECONVERGENT B3, `(.L_x_39) ;  /* 0x0000033000037945 */ /* 0x000fe80003800200 */
[----:B------:R-:W-:Y:S04]  /*1130*/  BSSY.RELIABLE B2, `(.L_x_40) ;  /* 0x000002e000027945 */ /* 0x000fe80003800100 */
[----:B------:R-:W-:Y:S05]  /*1140*/  @P3 BRA `(.L_x_41) ;  /* 0x0000000000243947 */ /* 0x000fea0003800000 */
[----:B--2-45:R-:W1:Y:S01]  /*1150*/  LDS R2, [UR26+0x34] ;  /* 0x0000341aff027984 */ /* 0x034e620008000800 */
[----:B------:R-:W-:-:S05]  /*1160*/  IMAD.MOV.U32 R3, RZ, RZ, 0x7f000000 ;  /* 0x7f000000ff037424 */ /* 0x000fca00078e00ff */
[----:B-1----:R-:W-:-:S05]  /*1170*/  LOP3.LUT R2, R2, 0xff000000, R3, 0xb8, !PT ;  /* 0xff00000002027812 */ /* 0x002fca00078eb803 */
[----:B------:R1:W-:Y:S01]  /*1180*/  STS [UR26+0x34], R2 ;  /* 0x00003402ff007988 */ /* 0x0003e2000800081a */
[----:B------:R-:W-:Y:S05]  /*1190*/  @P3 BRA `(.L_x_42) ;  /* 0x0000000000183947 */ /* 0x000fea0003800000 */
[----:B-1----:R-:W1:Y:S01]  /*11a0*/  LDS R2, [UR26+0x38] ;  /* 0x0000381aff027984 */ /* 0x002e620008000800 */
[----:B------:R-:W-:-:S05]  /*11b0*/  IMAD.MOV.U32 R3, RZ, RZ, 0x3f ;  /* 0x0000003fff037424 */ /* 0x000fca00078e00ff */
[----:B-1----:R-:W-:-:S05]  /*11c0*/  LOP3.LUT R2, R2, 0xff, R3, 0xb8, !PT ;  /* 0x000000ff02027812 */ /* 0x002fca00078eb803 */
[----:B------:R1:W-:Y:S02]  /*11d0*/  STS [UR26+0x38], R2 ;  /* 0x00003802ff007988 */ /* 0x0003e4000800081a */
.L_x_41:
[----:B------:R-:W-:Y:S05]  /*11e0*/  @P3 BRA `(.L_x_43) ;  /* 0x00000000000c3947 */ /* 0x000fea0003800000 */
[----:B------:R1:W-:Y:S02]  /*11f0*/  STS [UR26+0x20], R7 ;  /* 0x00002007ff007988 */ /* 0x0003e4000800081a */
.L_x_42:
[----:B------:R-:W-:Y:S05]  /*1200*/  @P3 BRA `(.L_x_44) ;  /* 0x0000000000243947 */ /* 0x000fea0003800000 */
[----:B------:R1:W-:Y:S02]  /*1210*/  STS [UR26+0x24], R6 ;  /* 0x00002406ff007988 */ /* 0x0003e4000800081a */
.L_x_43:
[----:B------:R-:W-:Y:S05]  /*1220*/  @P3 BRA `(.L_x_45) ;  /* 0x00000000002c3947 */ /* 0x000fea0003800000 */
[----:B-12-45:R-:W1:Y:S01]  /*1230*/  LDS R2, [UR26+0x1c] ;  /* 0x00001c1aff027984 */ /* 0x036e620008000800 */
[----:B------:R-:W2:Y:S02]  /*1240*/  LDC.64 R6, c[0x0][0x3b8] ;  /* 0x0000ee00ff067b82 */ /* 0x000ea40000000a00 */
[--C-:B--2---:R-:W-:Y:S02]  /*1250*/  SHF.R.U32.HI R5, RZ, 0x4, R7.reuse ;  /* 0x00000004ff057819 */ /* 0x104fe40000011607 */
[----:B------:R-:W-:-:S05]  /*1260*/  SHF.R.U64 R3, R6, 0x4, R7 ;  /* 0x0000000406037819 */ /* 0x000fca0000001207 */
[----:B------:R2:W-:Y:S01]  /*1270*/  STS [UR26+0xc], R3 ;  /* 0x00000c03ff007988 */ /* 0x0005e2000800081a */
[----:B-1----:R-:W-:-:S05]  /*1280*/  LOP3.LUT R2, R2, 0xf, R5, 0xb8, !PT ;  /* 0x0000000f02027812 */ /* 0x002fca00078eb805 */
[----:B------:R2:W-:Y:S02]  /*1290*/  STS [UR26+0x1c], R2 ;  /* 0x00001c02ff007988 */ /* 0x0005e4000800081a */
.L_x_44:
[----:B------:R-:W-:Y:S05]  /*12a0*/  @P3 BRA `(.L_x_46) ;  /* 0x00000000001c3947 */ /* 0x000fea0003800000 */
[----:B-12-45:R-:W1:Y:S02]  /*12b0*/  LDS R2, [UR26+0x34] ;  /* 0x0000341aff027984 */ /* 0x036e640008000800 */
[----:B-1----:R-:W-:-:S05]  /*12c0*/  LOP3.LUT R2, R2, 0x7, RZ, 0xb8, !PT ;  /* 0x0000000702027812 */ /* 0x002fca00078eb8ff */
[----:B------:R1:W-:Y:S02]  /*12d0*/  STS [UR26+0x34], R2 ;  /* 0x00003402ff007988 */ /* 0x0003e4000800081a */
.L_x_45:
[----:B------:R-:W-:Y:S05]  /*12e0*/  @P3 BRA `(.L_x_47) ;  /* 0x00000000001c3947 */ /* 0x000fea0003800000 */
[----:B-12-45:R-:W1:Y:S02]  /*12f0*/  LDS R2, [UR26+0x34] ;  /* 0x0000341aff027984 */ /* 0x036e640008000800 */
[----:B-1----:R-:W-:-:S05]  /*1300*/  LOP3.LUT R2, R2, 0x38, RZ, 0xb8, !PT ;  /* 0x0000003802027812 */ /* 0x002fca00078eb8ff */
[----:B------:R1:W-:Y:S02]  /*1310*/  STS [UR26+0x34], R2 ;  /* 0x00003402ff007988 */ /* 0x0003e4000800081a */
.L_x_46:
[----:B------:R-:W-:Y:S05]  /*1320*/  @P3 BRA `(.L_x_48) ;  /* 0x00000000001c3947 */ /* 0x000fea0003800000 */
[----:B-12-45:R-:W1:Y:S02]  /*1330*/  LDS R2, [UR26+0x8] ;  /* 0x0000081aff027984 */ /* 0x036e640008000800 */
[----:B-1----:R-:W-:-:S05]  /*1340*/  LOP3.LUT R2, R2, 0x780, RZ, 0xb8, !PT ;  /* 0x0000078002027812 */ /* 0x002fca00078eb8ff */
[----:B------:R1:W-:Y:S02]  /*1350*/  STS [UR26+0x8], R2 ;  /* 0x00000802ff007988 */ /* 0x0003e4000800081a */
.L_x_47:
[----:B------:R-:W-:Y:S05]  /*1360*/  @P3 BRA `(.L_x_49) ;  /* 0x0000000000283947 */ /* 0x000fea0003800000 */
[----:B-12-45:R-:W1:Y:S02]  /*1370*/  LDS R2, [UR26+0x8] ;  /* 0x0000081aff027984 */ /* 0x036e640008000800 */
[----:B-1----:R-:W-:-:S05]  /*1380*/  LOP3.LUT R2, R2, 0x1800, RZ, 0xb8, !PT ;  /* 0x0000180002027812 */ /* 0x002fca00078eb8ff */
[----:B------:R1:W-:Y:S02]  /*1390*/  STS [UR26+0x8], R2 ;  /* 0x00000802ff007988 */ /* 0x0003e4000800081a */
.L_x_48:
[----:B------:R-:W-:Y:S05]  /*13a0*/  @P3 BREAK.RELIABLE B2 ;  /* 0x0000000000023942 */ /* 0x000fea0003800100 */
[----:B------:R-:W-:Y:S05]  /*13b0*/  @P3 BRA `(.L_x_50) ;  /* 0x0000000000243947 */ /* 0x000fea0003800000 */
[----:B-12-45:R-:W1:Y:S01]  /*13c0*/  LDS R2, [UR26+0x8] ;  /* 0x0000081aff027984 */ /* 0x036e620008000800 */
[----:B------:R-:W-:-:S05]  /*13d0*/  IMAD.MOV.U32 R3, RZ, RZ, 0x6000 ;  /* 0x00006000ff037424 */ /* 0x000fca00078e00ff */
[----:B-1----:R-:W-:-:S04]  /*13e0*/  LOP3.LUT R2, R2, 0x6000, R3, 0xd8, !PT ;  /* 0x0000600002027812 */ /* 0x002fc800078ed803 */
[----:B------:R-:W-:-:S05]  /*13f0*/  LOP3.LUT R2, R2, 0x400000, RZ, 0xb8, !PT ;  /* 0x0040000002027812 */ /* 0x000fca00078eb8ff */
[----:B------:R1:W-:Y:S02]  /*1400*/  STS [UR26+0x8], R2 ;  /* 0x00000802ff007988 */ /* 0x0003e4000800081a */
.L_x_49:
[----:B------:R-:W-:Y:S05]  /*1410*/  BSYNC.RELIABLE B2 ;  /* 0x0000000000027941 */ /* 0x000fea0003800100 */
.L_x_40:
[----:B-12-45:R-:W1:Y:S02]  /*1420*/  @!P3 LDS R2, [UR26+0x8] ;  /* 0x0000081aff02b984 */ /* 0x036e640008000800 */
[----:B-1----:R-:W-:-:S05]  /*1430*/  @!P3 LOP3.LUT R2, R2, 0x8000, RZ, 0xb8, !PT ;  /* 0x000080000202b812 */ /* 0x002fca00078eb8ff */
[----:B------:R1:W-:Y:S02]  /*1440*/  @!P3 STS [UR26+0x8], R2 ;  /* 0x00000802ff00b988 */ /* 0x0003e4000800081a */
.L_x_50:
[----:B------:R-:W-:Y:S05]  /*1450*/  BSYNC.RECONVERGENT B3 ;  /* 0x0000000000037941 */ /* 0x000fea0003800200 */
.L_x_39:
        /* <DEDUP_REMOVED lines=9> */
[----:B-1-3--:R-:W-:-:S05]  /*14f0*/  IMAD.SHL.U32 R4, R2, 0x4, RZ ;  /* 0x0000000402047824 */ /* 0x00afca00078e00ff */
[----:B------:R-:W1:Y:S01]  /*1500*/  LDS R5, [R4+UR26] ;  /* 0x0000001a04057984 */ /* 0x000e620008000800 */
[----:B------:R-:W-:Y:S01]  /*1510*/  IADD3 R2, P1, PT, R4, UR24, RZ ;  /* 0x0000001804027c10 */ /* 0x000fe2000ff3e0ff */
[----:B------:R-:W-:-:S04]  /*1520*/  UMOV UR4, UR24 ;  /* 0x0000001800047c82 */ /* 0x000fc80008000000 */
[----:B------:R-:W-:Y:S01]  /*1530*/  IMAD.X R3, RZ, RZ, UR25, P1 ;  /* 0x00000019ff037e24 */ /* 0x000fe200088e06ff */
[----:B------:R-:W-:-:S04]  /*1540*/  UMOV UR5, UR25 ;  /* 0x0000001900057c82 */ /* 0x000fc80008000000 */
[----:B-1----:R1:W2:Y:S01]  /*1550*/  ATOMG.E.EXCH.STRONG.GPU PT, RZ, [R2], R5 ;  /* 0x0000000502ff73a8 */ /* 0x0022a200041ee100 */
[----:B------:R-:W-:-:S04]  /*1560*/  DEPBAR {5,4,3,2,1,0} ;  /* 0x0000003f0000791a */ /* 0x000fc80000000000 */
[----:B------:R-:W3:Y:S02]  /*1570*/  CCTL.E.C.LDCU.IV.DEEP [UR4] ;  /* 0x0000000004007540 */ /* 0x000ee40009c08000 */
[----:B---3--:R1:W-:Y:S01]  /*1580*/  UTMACCTL.IV [UR4] ;  /* 0x00000000040079b9 */ /* 0x0083e20008000000 */
[----:B------:R-:W-:Y:S01]  /*1590*/  NOP ;  /* 0x0000000000007918 */ /* 0x000fe20000000000 */
.L_x_51:
[----:B------:R-:W-:Y:S05]  /*15a0*/  @P0 BRA `(.L_x_52) ;  /* 0x00000000000c0947 */ /* 0x000fea0003800000 */
[----:B------:R0:W-:Y:S01]  /*15b0*/  UTMACMDFLUSH ;  /* 0x00000000000079b7 */ /* 0x0001e20000000000 */
[----:B------:R-:W-:Y:S05]  /*15c0*/  @P0 BRA `(.L_x_52) ;  /* 0x0000000000040947 */ /* 0x000fea0003800000 */
[----:B------:R-:W-:-:S04]  /*15d0*/  DEPBAR.LE SB0, 0x0 ;  /* 0x000080000000791a */ /* 0x000fc80000000000 */
.L_x_52:
[----:B------:R-:W-:Y:S05]  /*15e0*/  WARPSYNC.ALL ;  /* 0x0000000000007948 */ /* 0x000fea0003800000 */
[----:B------:R-:W-:Y:S01]  /*15f0*/  NOP ;  /* 0x0000000000007918 */ /* 0x000fe20000000000 */
[----:B--2---:R-:W-:Y:S01]  /*1600*/  BAR.SYNC.DEFER_BLOCKING 0x0 ;  /* 0x0000000000007b1d */ /* 0x004fe20000010000 */
[----:B------:R-:W-:Y:S01]  /*1610*/  ISETP.GE.AND P0, PT, R10, 0x1, PT ;  /* 0x000000010a00780c */ /* 0x000fe20003f06270 */
[----:B------:R-:W-:Y:S01]  /*1620*/  USHF.L.U32 UR14, UR14, 0x8, URZ ;  /* 0x000000080e0e7899 */ /* 0x000fe200080006ff */
[----:B-1--45:R-:W-:Y:S01]  /*1630*/  SHF.R.U32.HI R2, RZ, 0x5, R0 ;  /* 0x00000005ff027819 */ /* 0x032fe20000011600 */
[----:B------:R-:W-:-:S02]  /*1640*/  USHF.L.U32 UR31, UR10, 0x6, URZ ;  /* 0x000000060a1f7899 */ /* 0x000fc400080006ff */
[----:B------:R-:W-:Y:S01]  /*1650*/  VOTEU.ALL UP0, P3 ;  /* 0x0000000000ff7886 */ /* 0x000fe20001800000 */
[----:B------:R-:W-:Y:S01]  /*1660*/  UMOV UR4, 0x1 ;  /* 0x0000000100047882 */ /* 0x000fe20000000000 */
[----:B------:R-:W-:Y:S01]  /*1670*/  VOTEU.ALL UP1, P3 ;  /* 0x0000000000ff7886 */ /* 0x000fe20001820000 */
[----:B------:R-:W-:Y:S02]  /*1680*/  R2UR UR15, R2 ;  /* 0x00000000020f72ca */ /* 0x000fe400000e0000 */
[----:B------:R-:W-:-:S04]  /*1690*/  @!UP0 UIADD3 UR12, UPT, UPT, -UR4, 0x100000, URZ ;  /* 0x00100000040c8890 */ /* 0x000fc8000fffe1ff */
[----:B------:R-:W-:Y:S02]  /*16a0*/  @!UP0 USHF.L.U32 UR13, UR12, 0xb, URZ ;  /* 0x0000000b0c0d8899 */ /* 0x000fe400080006ff */
[----:B------:R-:W-:Y:S02]  /*16b0*/  @!UP0 USHF.L.U32 UR12, UR12, 0x1, URZ ;  /* 0x000000010c0c8899 */ /* 0x000fe400080006ff */
[----:B------:R-:W-:-:S04]  /*16c0*/  @!UP0 UIADD3 UR4, UPT, UPT, -UR4, 0x100000, URZ ;  /* 0x0010000004048890 */ /* 0x000fc8000fffe1ff */
[----:B------:R-:W-:Y:S02]  /*16d0*/  @!UP0 USHF.L.U32 UR5, UR4, 0xb, URZ ;  /* 0x0000000b04058899 */ /* 0x000fe400080006ff */
[----:B------:R-:W-:Y:S01]  /*16e0*/  @!UP0 USHF.L.U32 UR4, UR4, 0x1, URZ ;  /* 0x0000000104048899 */ /* 0x000fe200080006ff */
[----:B------:R-:W-:Y:S01]  /*16f0*/  VOTEU.ALL UP0, P3 ;  /* 0x0000000000ff7886 */ /* 0x000fe20001800000 */
[----:B------:R-:W1:Y:S04]  /*1700*/  FENCE.VIEW.ASYNC.S ;  /* 0x00000000000073c6 */ /* 0x000e680000000000 */
[----:B-1----:R1:W2:Y:S06]  /*1710*/  @!UP0 SYNCS.EXCH.64 URZ, [UR26+0x2800], UR12 ;  /* 0x0028000c1aff85b2 */ /* 0x0022ac0008000100 */
[----:B------:R1:W4:Y:S01]  /*1720*/  @!UP1 SYNCS.EXCH.64 URZ, [UR26+0x2810], UR4 ;  /* 0x002810041aff95b2 */ /* 0x0003220008000100 */
[----:B------:R-:W-:Y:S05]  /*1730*/  @!P0 BRA `(.L_x_53) ;  /* 0x0000000400a48947 */ /* 0x000fea0003800000 */
[----:B--2-4-:R-:W-:Y:S01]  /*1740*/  BAR.SYNC.DEFER_BLOCKING 0x0 ;  /* 0x0000000000007b1d */ /* 0x014fe20000010000 */
[----:B------:R-:W-:Y:S01]  /*1750*/  ELECT P1, URZ, PT ;  /* 0x0000000000ff782f */ /* 0x000fe20003820000 */
[----:B------:R-:W-:Y:S01]  /*1760*/  @!P3 IMAD.MOV.U32 R2, RZ, RZ, 0x2800 ;  /* 0x00002800ff02b424 */ /* 0x000fe200078e00ff */
[----:B------:R-:W-:Y:S02]  /*1770*/  UIADD3 UR16, UPT, UPT, UR26, 0x2000, URZ ;  /* 0x000020001a107890 */ /* 0x000fe4000fffe0ff */
[----:B------:R-:W-:Y:S01]  /*1780*/  ISETP.LT.U32.AND P1, PT, R132, 0x20, P1 ;  /* 0x000000208400780c */ /* 0x000fe20000f21070 */
[----:B------:R-:W-:Y:S01]  /*1790*/  UMOV UR19, UR31 ;  /* 0x0000001f00137c82 */ /* 0x000fe20008000000 */
[----:B------:R-:W-:Y:S01]  /*17a0*/  ELECT P0, URZ, PT ;  /* 0x0000000000ff782f */ /* 0x000fe20003800000 */
[----:B-1----:R-:W-:-:S03]  /*17b0*/  ULOP3.LUT UR4, UR15, 0x1, URZ, 0xc0, !UPT ;  /* 0x000000010f047892 */ /* 0x002fc6000f8ec0ff */
[----:B------:R-:W-:Y:S01]  /*17c0*/  ISETP.LT.U32.AND P0, PT, R132, 0x40, P0 ;  /* 0x000000408400780c */ /* 0x000fe20000701070 */
[----:B------:R-:W-:Y:S02]  /*17d0*/  USHF.R.U32.HI UR12, URZ, 0x4, UR26 ;  /* 0x00000004ff0c7899 */ /* 0x000fe4000801161a */
[----:B------:R-:W-:Y:S02]  /*17e0*/  ULEA UR20, UR4, UR26, 0xc ;  /* 0x0000001a04147291 */ /* 0x000fe4000f8e60ff */
[----:B------:R-:W-:Y:S02]  /*17f0*/  ULEA UR22, UR4, UR14, 0x7 ;  /* 0x0000000e04167291 */ /* 0x000fe4000f8e38ff */
[----:B------:R-:W-:Y:S01]  /*1800*/  VOTEU.ANY UP0, P1 ;  /* 0x0000000000ff7886 */ /* 0x000fe20000800100 */
[----:B------:R-:W-:Y:S01]  /*1810*/  VOTEU.ANY UP2, P1 ;  /* 0x0000000000ff7886 */ /* 0x000fe20000840100 */
[----:B------:R-:W-:Y:S02]  /*1820*/  USHF.R.U32.HI UR10, URZ, 0x4, UR16 ;  /* 0x00000004ff0a7899 */ /* 0x000fe40008011610 */
[----:B------:R-:W-:Y:S01]  /*1830*/  USGXT.U32 UR12, UR12, 0xe ;  /* 0x0000000e0c0c789a */ /* 0x000fe20008000000 */
[----:B------:R1:W-:Y:S01]  /*1840*/  @!P3 SYNCS.ARRIVE.TRANS64 RZ, [UR26+0x2800], R2 ;  /* 0x00280002ffffb9a7 */ /* 0x0003e2000800001a */
[----:B------:R-:W-:Y:S01]  /*1850*/  @UP0 UIADD3 UR17, UPT, UPT, UR26, 0x2800, URZ ;  /* 0x000028001a110890 */ /* 0x000fe2000fffe0ff */
[----:B------:R-:W-:Y:S01]  /*1860*/  @UP0 UMOV UR18, URZ ;  /* 0x000000ff00120c82 */ /* 0x000fe20008000000 */
[----:B------:R-:W-:Y:S01]  /*1870*/  BAR.SYNC.DEFER_BLOCKING 0x0 ;  /* 0x0000000000007b1d */ /* 0x000fe20000010000 */
[----:B------:R-:W-:-:S02]  /*1880*/  USGXT.U32 UR10, UR10, 0xe ;  /* 0x0000000e0a0a789a */ /* 0x000fc40008000000 */
[----:B------:R-:W-:Y:S02]  /*1890*/  ULOP3.LUT UR12, UR12, 0x1000000, URZ, 0xfc, !UPT ;  /* 0x010000000c0c7892 */ /* 0x000fe4000f8efcff */
[----:B------:R-:W-:Y:S01]  /*18a0*/  UISETP.NE.U32.AND UP0, UPT, UR15, URZ, UPT ;  /* 0x000000ff0f00728c */ /* 0x000fe2000bf05070 */
[----:B------:R-:W-:Y:S01]  /*18b0*/  VOTEU.ANY UP1, P0 ;  /* 0x0000000000ff7886 */ /* 0x000fe20000020100 */
[----:B------:R-:W-:Y:S01]  /*18c0*/  VOTEU.ANY UP3, P0 ;  /* 0x0000000000ff7886 */ /* 0x000fe20000060100 */
[----:B------:R-:W-:Y:S01]  /*18d0*/  UMOV UR11, 0xc0004010 ;  /* 0xc0004010000b7882 */ /* 0x000fe20000000000 */
[----:B------:R-:W-:Y:S02]  /*18e0*/  UMOV UR13, 0x40004040 ;  /* 0x40004040000d7882 */ /* 0x000fe40000000000 */
[----:B------:R-:W-:Y:S01]  /*18f0*/  @UP1 UIADD3 UR21, UPT, UPT, UR26, 0x2800, URZ ;  /* 0x000028001a151890 */ /* 0x000fe2000fffe0ff */
[----:B------:R-:W-:Y:S01]  /*1900*/  @UP1 UMOV UR23, URZ ;  /* 0x000000ff00171c82 */ /* 0x000fe20008000000 */
[----:B------:R1:W-:Y:S01]  /*1910*/  @UP2 UTMALDG.2D [UR16], [UR6] ;  /* 0x00000010060025b4 */ /* 0x0003e20008008000 */
[----:B------:R2:W-:Y:S06]  /*1920*/  MEMBAR.ALL.CTA ;  /* 0x0000000000007992 */ /* 0x0005ec0000008000 */
[----:B--2---:R-:W2:Y:S02]  /*1930*/  FENCE.VIEW.ASYNC.S ;  /* 0x00000000000073c6 */ /* 0x004ea40000000000 */
[----:B--2---:R-:W-:Y:S06]  /*1940*/  BAR.SYNC.DEFER_BLOCKING 0x0 ;  /* 0x0000000000007b1d */ /* 0x004fec0000010000 */
[----:B------:R1:W-:Y:S02]  /*1950*/  @UP3 UTMALDG.2D [UR20], [UR8] ;  /* 0x00000014080035b4 */ /* 0x0003e40008008000 */
[----:B------:R-:W-:Y:S06]  /*1960*/  BAR.SYNC.DEFER_BLOCKING 0x0 ;  /* 0x0000000000007b1d */ /* 0x000fec0000010000 */
[----:B------:R-:W2:Y:S02]  /*1970*/  SYNCS.PHASECHK.TRANS64.TRYWAIT P0, [UR26+0x2800], RZ ;  /* 0x002800ffff0075a7 */ /* 0x000ea4000800111a */
[----:B-12---:R-:W-:Y:S05]  /*1980*/  @!P0 BRA `(.L_x_54) ;  /* 0x0000000c00988947 */ /* 0x006fea0003800000 */
.L_x_66:
[----:B------:R-:W-:Y:S05]  /*1990*/  BRA.U UP0, `(.L_x_55) ;  /* 0x0000000100107547 */ /* 0x000fea000b800000 */
[----:B------:R-:W-:Y:S01]  /*19a0*/  UMOV UR4, 0x0 ;  /* 0x0000000000047882 */ /* 0x000fe20000000000 */
[----:B------:R-:W-:Y:S02]  /*19b0*/  UMOV UR5, 0x4410010 ;  /* 0x0441001000057882 */ /* 0x000fe40000000000 */
[----:B------:R1:W-:Y:S01]  /*19c0*/  UTCQMMA gdesc[UR10], gdesc[UR12], tmem[UR27], tmem[UR4], idesc[UR5], !UPT ;  /* 0x00ff040c0a0075ea */ /* 0x0003e2000f80031b */
[----:B------:R-:W-:Y:S02]  /*19d0*/  NOP ;  /* 0x0000000000007918 */ /* 0x000fe40000000000 */
.L_x_55:
[----:B------:R-:W-:Y:S01]  /*19e0*/  ELECT P0, URZ, PT ;  /* 0x0000000000ff782f */ /* 0x000fe20003800000 */
[----:B-1----:R-:W-:-:S03]  /*19f0*/  UIADD3 UR4, UPT, UPT, UR26, 0x2810, URZ ;  /* 0x000028101a047890 */ /* 0x002fc6000fffe0ff */
[----:B------:R-:W-:Y:S01]  /*1a00*/  ISETP.LT.U32.AND P0, PT, R132, 0x20, P0 ;  /* 0x000000208400780c */ /* 0x000fe20000701070 */
[----:B------:R-:W-:-:S12]  /*1a10*/  UMOV UR5, URZ ;  /* 0x000000ff00057c82 */ /* 0x000fd80008000000 */
[----:B------:R-:W-:Y:S01]  /*1a20*/  VOTEU.ANY UP0, P0 ;  /* 0x0000000000ff7886 */ /* 0x000fe20000000100 */
[----:B------:R-:W-:Y:S01]  /*1a30*/  VOTEU.ANY UP1, P0 ;  /* 0x0000000000ff7886 */ /* 0x000fe20000020100 */
[----:B------:R-:W-:-:S03]  /*1a40*/  ISETP.GE.U32.AND P0, PT, R10, 0x21, PT ;  /* 0x000000210a00780c */ /* 0x000fc60003f06070 */
[----:B------:R-:W-:Y:S02]  /*1a50*/  @UP0 UMOV UR16, UR4 ;  /* 0x0000000400100c82 */ /* 0x000fe40008000000 */
[----:B------:R1:W-:Y:S01]  /*1a60*/  @UP1 UTCBAR [UR16], URZ ;  /* 0x000000ff100013e9 */ /* 0x0003e200080000ff */
[----:B------:R-:W-:Y:S06]  /*1a70*/  BAR.SYNC.DEFER_BLOCKING 0x0 ;  /* 0x0000000000007b1d */ /* 0x000fec0000010000 */
[----:B------:R-:W2:Y:S02]  /*1a80*/  SYNCS.PHASECHK.TRANS64.TRYWAIT P1, [UR26+0x2810], RZ ;  /* 0x002810ffff0075a7 */ /* 0x000ea4000802111a */
[----:B-12---:R-:W-:Y:S05]  /*1a90*/  @!P1 BRA `(.L_x_56) ;  /* 0x0000000c00609947 */ /* 0x006fea0003800000 */
.L_x_67:
[----:B------:R-:W-:Y:S05]  /*1aa0*/  @!P0 BRA `(.L_x_53) ;  /* 0x0000000000c88947 */ /* 0x000fea0003800000 */
[----:B------:R-:W-:Y:S01]  /*1ab0*/  IMAD.MOV.U32 R2, RZ, RZ, 0x1 ;  /* 0x00000001ff027424 */ /* 0x000fe200078e00ff */
[----:B------:R-:W1:Y:S01]  /*1ac0*/  LDCU UR18, c[0x0][0x3a0] ;  /* 0x00007400ff1277ac */ /* 0x000e620008000800 */
[----:B------:R-:W-:-:S05]  /*1ad0*/  UMOV UR30, 0x20 ;  /* 0x00000020001e7882 */ /* 0x000fca0000000000 */
.L_x_60:
[----:B------:R-:W-:Y:S01]  /*1ae0*/  BAR.SYNC.DEFER_BLOCKING 0x0 ;  /* 0x0000000000007b1d */ /* 0x000fe20000010000 */
[----:B------:R-:W-:Y:S01]  /*1af0*/  ELECT P1, URZ, PT ;  /* 0x0000000000ff782f */ /* 0x000fe20003820000 */
[----:B------:R-:W-:Y:S01]  /*1b00*/  @!P3 IMAD.MOV.U32 R3, RZ, RZ, 0x2800 ;  /* 0x00002800ff03b424 */ /* 0x000fe200078e00ff */
[----:B------:R-:W-:Y:S02]  /*1b10*/  ELECT P0, URZ, PT ;  /* 0x0000000000ff782f */ /* 0x000fe40003800000 */
[C---:B------:R-:W-:Y:S01]  /*1b20*/  ISETP.LT.U32.AND P1, PT, R132.reuse, 0x20, P1 ;  /* 0x000000208400780c */ /* 0x040fe20000f21070 */
[----:B------:R-:W-:Y:S01]  /*1b30*/  ULOP3.LUT UR16, UR15, 0x1, URZ, 0xc0, !UPT ;  /* 0x000000010f107892 */ /* 0x000fe2000f8ec0ff */
[----:B------:R-:W-:Y:S01]  /*1b40*/  ISETP.LT.U32.AND P0, PT, R132, 0x40, P0 ;  /* 0x000000408400780c */ /* 0x000fe20000701070 */
[----:B------:R-:W-:Y:S02]  /*1b50*/  UMOV UR23, UR30 ;  /* 0x0000001e00177c82 */ /* 0x000fe40008000000 */
[----:B------:R-:W-:-:S02]  /*1b60*/  ULEA UR20, UR16, UR26, 0xc ;  /* 0x0000001a10147291 */ /* 0x000fc4000f8e60ff */
[----:B------:R-:W-:-:S06]  /*1b70*/  ULEA UR22, UR16, UR14, 0x7 ;  /* 0x0000000e10167291 */ /* 0x000fcc000f8e38ff */
[----:B------:R-:W-:Y:S02]  /*1b80*/  VOTEU.ANY UP0, P1 ;  /* 0x0000000000ff7886 */ /* 0x000fe40000800100 */
[----:B------:R-:W-:-:S03]  /*1b90*/  VOTEU.ANY UP1, P0 ;  /* 0x0000000000ff7886 */ /* 0x000fc60000020100 */
[----:B------:R-:W-:Y:S02]  /*1ba0*/  @UP0 UIADD3 UR28, UPT, UPT, UR26, 0x2000, URZ ;  /* 0x000020001a1c0890 */ /* 0x000fe4000fffe0ff */
[----:B------:R2:W-:Y:S01]  /*1bb0*/  @!P3 SYNCS.ARRIVE.TRANS64 RZ, [UR26+0x2800], R3 ;  /* 0x00280003ffffb9a7 */ /* 0x0005e2000800001a */
[----:B------:R-:W-:Y:S01]  /*1bc0*/  @UP0 UIADD3 UR29, UPT, UPT, UR26, 0x2800, URZ ;  /* 0x000028001a1d0890 */ /* 0x000fe2000fffe0ff */
[----:B------:R-:W-:Y:S01]  /*1bd0*/  VOTEU.ANY UP0, P1 ;  /* 0x0000000000ff7886 */ /* 0x000fe20000800100 */
[----:B------:R-:W-:Y:S01]  /*1be0*/  BAR.SYNC.DEFER_BLOCKING 0x0 ;  /* 0x0000000000007b1d */ /* 0x000fe20000010000 */
[----:B------:R-:W-:Y:S01]  /*1bf0*/  @UP1 UIADD3 UR21, UPT, UPT, UR26, 0x2800, URZ ;  /* 0x000028001a151890 */ /* 0x000fe2000fffe0ff */
[----:B--2---:R-:W-:-:S04]  /*1c00*/  IMAD.U32 R3, R2, -0x80000000, RZ ;  /* 0x8000000002037824 */ /* 0x004fc800078e00ff */
[----:B------:R-:W-:Y:S01]  /*1c10*/  VOTEU.ANY UP1, P0 ;  /* 0x0000000000ff7886 */ /* 0x000fe20000020100 */
[----:B------:R2:W-:Y:S01]  /*1c20*/  @UP0 UTMALDG.2D [UR28], [UR6] ;  /* 0x0000001c060005b4 */ /* 0x0005e20008008000 */
[----:B------:R-:W-:Y:S01]  /*1c30*/  UISETP.NE.U32.AND UP0, UPT, UR15, URZ, UPT ;  /* 0x000000ff0f00728c */ /* 0x000fe2000bf05070 */
[----:B------:R4:W-:Y:S06]  /*1c40*/  MEMBAR.ALL.CTA ;  /* 0x0000000000007992 */ /* 0x0009ec0000008000 */
[----:B----4-:R-:W4:Y:S02]  /*1c50*/  FENCE.VIEW.ASYNC.S ;  /* 0x00000000000073c6 */ /* 0x010f240000000000 */
[----:B----4-:R-:W-:Y:S06]  /*1c60*/  BAR.SYNC.DEFER_BLOCKING 0x0 ;  /* 0x0000000000007b1d */ /* 0x010fec0000010000 */
[----:B------:R2:W-:Y:S02]  /*1c70*/  @UP1 UTMALDG.2D [UR20], [UR8] ;  /* 0x00000014080015b4 */ /* 0x0005e40008008000 */
[----:B------:R-:W-:Y:S06]  /*1c80*/  BAR.SYNC.DEFER_BLOCKING 0x0 ;  /* 0x0000000000007b1d */ /* 0x000fec0000010000 */
[----:B------:R-:W4:Y:S02]  /*1c90*/  SYNCS.PHASECHK.TRANS64.TRYWAIT P0, [UR26+0x2800], R3 ;  /* 0x00280003ff0075a7 */ /* 0x000f24000800111a */
[----:B--2-4-:R-:W-:Y:S05]  /*1ca0*/  @!P0 BRA `(.L_x_57) ;  /* 0x0000000800e88947 */ /* 0x014fea0003800000 */
.L_x_68:
[----:B------:R-:W-:Y:S05]  /*1cb0*/  BRA.U UP0, `(.L_x_58) ;  /* 0x0000000100107547 */ /* 0x000fea000b800000 */
[----:B------:R-:W-:Y:S01]  /*1cc0*/  UMOV UR16, 0x0 ;  /* 0x0000000000107882 */ /* 0x000fe20000000000 */
[----:B------:R-:W-:Y:S02]  /*1cd0*/  UMOV UR17, 0x4410010 ;  /* 0x0441001000117882 */ /* 0x000fe40000000000 */
[----:B------:R2:W-:Y:S01]  /*1ce0*/  UTCQMMA gdesc[UR10], gdesc[UR12], tmem[UR27], tmem[UR16], idesc[UR17], UPT ;  /* 0x00ff100c0a0075ea */ /* 0x0005e2000b80031b */
[----:B------:R-:W-:Y:S02]  /*1cf0*/  NOP ;  /* 0x0000000000007918 */ /* 0x000fe40000000000 */
.L_x_58:
[----:B------:R-:W-:-:S04]  /*1d00*/  ELECT P0, URZ, PT ;  /* 0x0000000000ff782f */ /* 0x000fc80003800000 */
[----:B------:R-:W-:-:S13]  /*1d10*/  ISETP.LT.U32.AND P0, PT, R132, 0x20, P0 ;  /* 0x000000208400780c */ /* 0x000fda0000701070 */
[----:B------:R-:W-:Y:S01]  /*1d20*/  VOTEU.ANY UP0, P0 ;  /* 0x0000000000ff7886 */ /* 0x000fe20000000100 */
[----:B------:R-:W-:-:S04]  /*1d30*/  VOTEU.ANY UP1, P0 ;  /* 0x0000000000ff7886 */ /* 0x000fc80000020100 */
[----:B--2---:R-:W-:Y:S02]  /*1d40*/  @UP0 UMOV UR16, UR4 ;  /* 0x0000000400100c82 */ /* 0x004fe40008000000 */
[----:B------:R2:W-:Y:S01]  /*1d50*/  @UP1 UTCBAR [UR16], URZ ;  /* 0x000000ff100013e9 */ /* 0x0005e200080000ff */
[----:B------:R-:W-:Y:S06]  /*1d60*/  BAR.SYNC.DEFER_BLOCKING 0x0 ;  /* 0x0000000000007b1d */ /* 0x000fec0000010000 */
[----:B------:R-:W4:Y:S02]  /*1d70*/  SYNCS.PHASECHK.TRANS64.TRYWAIT P0, [UR26+0x2810], R3 ;  /* 0x00281003ff0075a7 */ /* 0x000f24000800111a */
[----:B--2-4-:R-:W-:Y:S05]  /*1d80*/  @!P0 BRA `(.L_x_59) ;  /* 0x0000000800bc8947 */ /* 0x014fea0003800000 */
.L_x_69:
[----:B------:R-:W-:Y:S01]  /*1d90*/  UIADD3 UR30, UPT, UPT, UR30, 0x20, URZ ;  /* 0x000000201e1e7890 */ /* 0x000fe2000fffe0ff */
[----:B------:R-:W-:-:S03]  /*1da0*/  LOP3.LUT R2, R2, 0x1, RZ, 0x3c, !PT ;  /* 0x0000000102027812 */ /* 0x000fc600078e3cff */
[----:B-1----:R-:W-:-:S09]  /*1db0*/  UISETP.GE.AND UP0, UPT, UR30, UR18, UPT ;  /* 0x000000121e00728c */ /* 0x002fd2000bf06270 */
[----:B------:R-:W-:Y:S05]  /*1dc0*/  BRA.U !UP0, `(.L_x_60) ;  /* 0xfffffffd08447547 */ /* 0x000fea000b83ffff */
.L_x_53:
[----:B--2-4-:R-:W-:Y:S06]  /*1dd0*/  BAR.SYNC.DEFER_BLOCKING 0x0 ;  /* 0x0000000000007b1d */ /* 0x014fec0000010000 */
[----:B------:R-:W-:Y:S04]  /*1de0*/  BSSY.RECONVERGENT B3, `(.L_x_61) ;  /* 0x0000004000037945 */ /* 0x000fe80003800200 */
[----:B------:R-:W-:Y:S05]  /*1df0*/  @P3 BRA `(.L_x_62) ;  /* 0x0000000000083947 */ /* 0x000fea0003800000 */
[----:B------:R-:W2:Y:S02]  /*1e00*/  SYNCS.CCTL.IV [UR26+0x2800] ;  /* 0x00280000ff0079b1 */ /* 0x000ea4000800001a */
[----:B--2---:R-:W2:Y:S02]  /*1e10*/  SYNCS.CCTL.IV [UR26+0x2810] ;  /* 0x00281000ff0079b1 */ /* 0x004ea4000800001a */
.L_x_62:
[----:B-1----:R-:W-:Y:S05]  /*1e20*/  BSYNC.RECONVERGENT B3 ;  /* 0x0000000000037941 */ /* 0x002fea0003800200 */
.L_x_61:
[----:B------:R-:W-:Y:S01]  /*1e30*/  USHF.L.U32 UR4, UR15, 0x15, URZ ;  /* 0x000000150f047899 */ /* 0x000fe200080006ff */
[C---:B------:R-:W-:Y:S01]  /*1e40*/  IMAD.SHL.U32 R2, R0.reuse, 0x40, RZ ;  /* 0x0000004000027824 */ /* 0x040fe200078e00ff */
[----:B------:R-:W-:Y:S01]  /*1e50*/  ELECT P0, URZ, PT ;  /* 0x0000000000ff782f */ /* 0x000fe20003800000 */
[C---:B------:R-:W-:Y:S01]  /*1e60*/  IMAD.SHL.U32 R133, R0.reuse, 0x80, RZ ;  /* 0x0000008000857824 */ /* 0x040fe200078e00ff */
[----:B------:R-:W-:Y:S01]  /*1e70*/  ULOP3.LUT UR4, UR4, 0x600000, URZ, 0xc0, !UPT ;  /* 0x0060000004047892 */ /* 0x000fe2000f8ec0ff */
[----:B------:R-:W-:Y:S01]  /*1e80*/  IMAD.SHL.U32 R3, R0, 0x10, RZ ;  /* 0x0000001000037824 */ /* 0x000fe200078e00ff */
[----:B------:R-:W-:Y:S01]  /*1e90*/  LOP3.LUT R2, R2, 0x1800, RZ, 0xc0, !PT ;  /* 0x0000180002027812 */ /* 0x000fe200078ec0ff */
[----:B------:R-:W-:Y:S01]  /*1ea0*/  IMAD.SHL.U32 R0, R0, 0x200, RZ ;  /* 0x0000020000007824 */ /* 0x000fe200078e00ff */
[----:B------:R-:W-:Y:S01]  /*1eb0*/  UIADD3 UR4, UPT, UPT, UR27, UR4, URZ ;  /* 0x000000041b047290 */ /* 0x000fe2000fffe0ff */
[----:B------:R-:W-:Y:S01]  /*1ec0*/  LOP3.LUT R133, R133, 0x780, RZ, 0xc0, !PT ;  /* 0x0000078085857812 */ /* 0x000fe200078ec0ff */
[----:B------:R-:W-:Y:S01]  /*1ed0*/  ULOP3.LUT UR15, UR15, 0x1, URZ, 0xc0, !UPT ;  /* 0x000000010f0f7892 */ /* 0x000fe2000f8ec0ff */
[----:B------:R-:W-:Y:S01]  /*1ee0*/  LOP3.LUT R2, R2, 0x70, R3, 0xf8, !PT ;  /* 0x0000007002027812 */ /* 0x000fe200078ef803 */
[----:B------:R-:W-:Y:S01]  /*1ef0*/  UMOV UR10, UR31 ;  /* 0x0000001f000a7c82 */ /* 0x000fe20008000000 */
[----:B------:R-:W-:Y:S01]  /*1f00*/  LOP3.LUT R133, R133, 0x2000, R0, 0xf8, !PT ;  /* 0x0000200085857812 */ /* 0x000fe200078ef800 */
[----:B------:R-:W-:Y:S01]  /*1f10*/  ULEA UR8, UR15, UR26, 0xd ;  /* 0x0000001a0f087291 */ /* 0x000fe2000f8e68ff */
[----:B------:R-:W-:Y:S01]  /*1f20*/  ISETP.LT.U32.AND P0, PT, R132, 0x40, P0 ;  /* 0x000000408400780c */ /* 0x000fe20000701070 */
[----:B------:R-:W-:Y:S01]  /*1f30*/  ULEA UR9, UR15, UR14, 0x7 ;  /* 0x0000000e0f097291 */ /* 0x000fe2000f8e38ff */
[----:B---3--:R-:W-:Y:S01]  /*1f40*/  LDTM.16dp32bit_t0_t15.x128 R4, tmem[UR4] ;  /* 0x00000004000479ee */ /* 0x008fe20008b80000 */
[----:B------:R-:W1:Y:S01]  /*1f50*/  LDTM.16dp32bit_t16_t31.x128 R4, tmem[UR4+0x80] ;  /* 0x00008004000479ee */ /* 0x000e620008ba0000 */
[----:B------:R-:W-:Y:S01]  /*1f60*/  NOP ;  /* 0x0000000000007918 */ /* 0x000fe20000000000 */
[----:B------:R-:W-:-:S04]  /*1f70*/  LOP3.LUT R0, R133, R2, RZ, 0xfc, !PT ;  /* 0x0000000285007212 */ /* 0x000fc800078efcff */
[C---:B------:R-:W-:Y:S02]  /*1f80*/  LOP3.LUT R2, R0.reuse, 0x10, RZ, 0x3c, !PT ;  /* 0x0000001000027812 */ /* 0x040fe400078e3cff */
[----:B------:R-:W-:Y:S02]  /*1f90*/  LOP3.LUT R3, R0, 0x20, RZ, 0x3c, !PT ;  /* 0x0000002000037812 */ /* 0x000fe400078e3cff */
[----:B-1----:R-:W-:Y:S01]  /*1fa0*/  VOTEU.ANY UP0, P0 ;  /* 0x0000000000ff7886 */ /* 0x002fe20000000100 */
[----:B------:R-:W-:-:S04]  /*1fb0*/  VOTEU.ANY UP1, P0 ;  /* 0x0000000000ff7886 */ /* 0x000fc80000020100 */
[----:B------:R-:W-:Y:S01]  /*1fc0*/  @UP0 UMOV UR4, UR24 ;  /* 0x0000001800040c82 */ /* 0x000fe20008000000 */
[----:B------:R-:W-:Y:S01]  /*1fd0*/  @UP0 UMOV UR5, UR25 ;  /* 0x0000001900050c82 */ /* 0x000fe20008000000 */
[----:B--2---:R-:W-:Y:S01]  /*1fe0*/  BAR.SYNC.DEFER_BLOCKING 0x0 ;  /* 0x0000000000007b1d */ /* 0x004fe20000010000 */
[----:B------:R-:W-:Y:S02]  /*1ff0*/  F2FP.SATFINITE.E4M3.F32.PACK_AB_MERGE_C R6, R7, R6, RZ ;  /* 0x000000060706723e */ /* 0x000fe400048070ff */
[----:B------:R-:W-:Y:S02]  /*2000*/  F2FP.SATFINITE.E4M3.F32.PACK_AB_MERGE_C R10, R11, R10, RZ ;  /* 0x0000000a0b0a723e */ /* 0x000fe400048070ff */
[----:B------:R-:W-:Y:S02]  /*2010*/  F2FP.SATFINITE.E4M3.F32.PACK_AB_MERGE_C R14, R15, R14, RZ ;  /* 0x0000000e0f0e723e */ /* 0x000fe400048070ff */
[----:B------:R-:W-:Y:S02]  /*2020*/  F2FP.SATFINITE.E4M3.F32.PACK_AB_MERGE_C R7, R19, R18, RZ ;  /* 0x000000121307723e */ /* 0x000fe400048070ff */
[----:B------:R-:W-:-:S02]  /*2030*/  F2FP.SATFINITE.E4M3.F32.PACK_AB_MERGE_C R22, R23, R22, RZ ;  /* 0x000000161716723e */ /* 0x000fc400048070ff */
[----:B------:R-:W-:Y:S02]  /*2040*/  F2FP.SATFINITE.E4M3.F32.PACK_AB_MERGE_C R26, R27, R26, RZ ;  /* 0x0000001a1b1a723e */ /* 0x000fe400048070ff */
        /* <DEDUP_REMOVED lines=11> */
[----:B------:R-:W-:Y:S02]  /*2100*/  F2FP.SATFINITE.E4M3.F32.PACK_AB_MERGE_C R4, R5, R4, R6 ;  /* 0x000000040504723e */ /* 0x000fe40004807006 */
[----:B------:R-:W-:Y:S02]  /*2110*/  F2FP.SATFINITE.E4M3.F32.PACK_AB_MERGE_C R74, R75, R74, RZ ;  /* 0x0000004a4b4a723e */ /* 0x000fe400048070ff */
[----:B------:R-:W-:Y:S02]  /*2120*/  F2FP.SATFINITE.E4M3.F32.PACK_AB_MERGE_C R78, R79, R78, RZ ;  /* 0x0000004e4f4e723e */ /* 0x000fe400048070ff */
[----:B------:R-:W-:Y:S02]  /*2130*/  F2FP.SATFINITE.E4M3.F32.PACK_AB_MERGE_C R71, R83, R82, RZ ;  /* 0x000000525347723e */ /* 0x000fe400048070ff */
[----:B------:R-:W-:Y:S02]  /*2140*/  F2FP.SATFINITE.E4M3.F32.PACK_AB_MERGE_C R86, R87, R86, RZ ;  /* 0x000000565756723e */ /* 0x000fe400048070ff */
[----:B------:R-:W-:-:S02]  /*2150*/  F2FP.SATFINITE.E4M3.F32.PACK_AB_MERGE_C R5, R9, R8, R10 ;  /* 0x000000080905723e */ /* 0x000fc4000480700a */
[----:B------:R-:W-:Y:S02]  /*2160*/  F2FP.SATFINITE.E4M3.F32.PACK_AB_MERGE_C R6, R13, R12, R14 ;  /* 0x0000000c0d06723e */ /* 0x000fe4000480700e */
[----:B------:R-:W-:Y:S02]  /*2170*/  F2FP.SATFINITE.E4M3.F32.PACK_AB_MERGE_C R7, R17, R16, R7 ;  /* 0x000000101107723e */ /* 0x000fe40004807007 */
[----:B------:R-:W-:Y:S02]  /*2180*/  F2FP.SATFINITE.E4M3.F32.PACK_AB_MERGE_C R20, R21, R20, R22 ;  /* 0x000000141514723e */ /* 0x000fe40004807016 */
[----:B------:R-:W-:Y:S01]  /*2190*/  F2FP.SATFINITE.E4M3.F32.PACK_AB_MERGE_C R90, R91, R90, RZ ;  /* 0x0000005a5b5a723e */ /* 0x000fe200048070ff */
[----:B------:R1:W-:Y:S01]  /*21a0*/  STS.128 [R0+UR26], R4 ;  /* 0x0000000400007988 */ /* 0x0003e20008000c1a */
[----:B------:R-:W-:Y:S02]  /*21b0*/  F2FP.SATFINITE.E4M3.F32.PACK_AB_MERGE_C R94, R95, R94, RZ ;  /* 0x0000005e5f5e723e */ /* 0x000fe400048070ff */
[----:B------:R-:W-:-:S02]  /*21c0*/  F2FP.SATFINITE.E4M3.F32.PACK_AB_MERGE_C R98, R99, R98, RZ ;  /* 0x000000626362723e */ /* 0x000fc400048070ff */
[----:B------:R-:W-:Y:S02]  /*21d0*/  F2FP.SATFINITE.E4M3.F32.PACK_AB_MERGE_C R102, R103, R102, RZ ;  /* 0x000000666766723e */ /* 0x000fe400048070ff */
[----:B------:R-:W-:Y:S02]  /*21e0*/  F2FP.SATFINITE.E4M3.F32.PACK_AB_MERGE_C R21, R25, R24, R26 ;  /* 0x000000181915723e */ /* 0x000fe4000480701a */
[----:B------:R-:W-:Y:S02]  /*21f0*/  F2FP.SATFINITE.E4M3.F32.PACK_AB_MERGE_C R22, R29, R28, R30 ;  /* 0x0000001c1d16723e */ /* 0x000fe4000480701e */
[----:B------:R-:W-:Y:S02]  /*2200*/  F2FP.SATFINITE.E4M3.F32.PACK_AB_MERGE_C R23, R33, R32, R23 ;  /* 0x000000202117723e */ /* 0x000fe40004807017 */
[----:B------:R-:W-:Y:S02]  /*2210*/  F2FP.SATFINITE.E4M3.F32.PACK_AB_MERGE_C R36, R37, R36, R38 ;  /* 0x000000242524723e */ /* 0x000fe40004807026 */
[----:B------:R-:W-:Y:S01]  /*2220*/  F2FP.SATFINITE.E4M3.F32.PACK_AB_MERGE_C R106, R107, R106, RZ ;  /* 0x0000006a6b6a723e */ /* 0x000fe200048070ff */
[----:B------:R1:W-:Y:S01]  /*2230*/  STS.128 [R2+UR26], R20 ;  /* 0x0000001402007988 */ /* 0x0003e20008000c1a */
[----:B------:R-:W-:-:S02]  /*2240*/  F2FP.SATFINITE.E4M3.F32.PACK_AB_MERGE_C R110, R111, R110, RZ ;  /* 0x0000006e6f6e723e */ /* 0x000fc400048070ff */
[----:B------:R-:W-:Y:S02]  /*2250*/  F2FP.SATFINITE.E4M3.F32.PACK_AB_MERGE_C R114, R115, R114, RZ ;  /* 0x000000727372723e */ /* 0x000fe400048070ff */
[----:B------:R-:W-:Y:S02]  /*2260*/  F2FP.SATFINITE.E4M3.F32.PACK_AB_MERGE_C R118, R119, R118, RZ ;  /* 0x000000767776723e */ /* 0x000fe400048070ff */
[----:B------:R-:W-:Y:S02]  /*2270*/  F2FP.SATFINITE.E4M3.F32.PACK_AB_MERGE_C R37, R41, R40, R42 ;  /* 0x000000282925723e */ /* 0x000fe4000480702a */
[----:B------:R-:W-:Y:S02]  /*2280*/  F2FP.SATFINITE.E4M3.F32.PACK_AB_MERGE_C R38, R45, R44, R46 ;  /* 0x0000002c2d26723e */ /* 0x000fe4000480702e */
[----:B------:R-:W-:Y:S02]  /*2290*/  F2FP.SATFINITE.E4M3.F32.PACK_AB_MERGE_C R39, R49, R48, R39 ;  /* 0x000000303127723e */ /* 0x000fe40004807027 */
[----:B------:R-:W-:-:S02]  /*22a0*/  F2FP.SATFINITE.E4M3.F32.PACK_AB_MERGE_C R52, R53, R52, R54 ;  /* 0x000000343534723e */ /* 0x000fc40004807036 */
[----:B------:R-:W-:Y:S01]  /*22b0*/  F2FP.SATFINITE.E4M3.F32.PACK_AB_MERGE_C R122, R123, R122, RZ ;  /* 0x0000007a7b7a723e */ /* 0x000fe200048070ff */
[----:B------:R1:W-:Y:S01]  /*22c0*/  STS.128 [R3+UR26], R36 ;  /* 0x0000002403007988 */ /* 0x0003e20008000c1a */
[----:B------:R-:W-:Y:S02]  /*22d0*/  F2FP.SATFINITE.E4M3.F32.PACK_AB_MERGE_C R126, R127, R126, RZ ;  /* 0x0000007e7f7e723e */ /* 0x000fe400048070ff */
[----:B------:R-:W-:Y:S02]  /*22e0*/  F2FP.SATFINITE.E4M3.F32.PACK_AB_MERGE_C R130, R131, R130, RZ ;  /* 0x000000828382723e */ /* 0x000fe400048070ff */
[----:B------:R-:W-:Y:S02]  /*22f0*/  F2FP.SATFINITE.E4M3.F32.PACK_AB_MERGE_C R53, R57, R56, R58 ;  /* 0x000000383935723e */ /* 0x000fe4000480703a */
[----:B------:R-:W-:Y:S02]  /*2300*/  F2FP.SATFINITE.E4M3.F32.PACK_AB_MERGE_C R54, R61, R60, R62 ;  /* 0x0000003c3d36723e */ /* 0x000fe4000480703e */
[----:B------:R-:W-:-:S02]  /*2310*/  F2FP.SATFINITE.E4M3.F32.PACK_AB_MERGE_C R55, R65, R64, R55 ;  /* 0x000000404137723e */ /* 0x000fc40004807037 */
[----:B------:R-:W-:Y:S02]  /*2320*/  F2FP.SATFINITE.E4M3.F32.PACK_AB_MERGE_C R68, R69, R68, R70 ;  /* 0x000000444544723e */ /* 0x000fe40004807046 */
[----:B------:R-:W-:Y:S02]  /*2330*/  LOP3.LUT R8, R0, 0x30, RZ, 0x3c, !PT ;  /* 0x0000003000087812 */ /* 0x000fe400078e3cff */
[----:B------:R-:W-:Y:S02]  /*2340*/  F2FP.SATFINITE.E4M3.F32.PACK_AB_MERGE_C R69, R73, R72, R74 ;  /* 0x000000484945723e */ /* 0x000fe4000480704a */
[----:B------:R-:W-:Y:S01]  /*2350*/  F2FP.SATFINITE.E4M3.F32.PACK_AB_MERGE_C R70, R77, R76, R78 ;  /* 0x0000004c4d46723e */ /* 0x000fe2000480704e */
[----:B------:R1:W-:Y:S01]  /*2360*/  STS.128 [R8+UR26], R52 ;  /* 0x0000003408007988 */ /* 0x0003e20008000c1a */
[----:B------:R-:W-:Y:S02]  /*2370*/  F2FP.SATFINITE.E4M3.F32.PACK_AB_MERGE_C R71, R81, R80, R71 ;  /* 0x000000505147723e */ /* 0x000fe40004807047 */
[----:B------:R-:W-:-:S02]  /*2380*/  F2FP.SATFINITE.E4M3.F32.PACK_AB_MERGE_C R84, R85, R84, R86 ;  /* 0x000000545554723e */ /* 0x000fc40004807056 */
[C---:B------:R-:W-:Y:S02]  /*2390*/  LOP3.LUT R9, R0.reuse, 0x40, RZ, 0x3c, !PT ;  /* 0x0000004000097812 */ /* 0x040fe400078e3cff */
[----:B------:R-:W-:Y:S02]  /*23a0*/  F2FP.SATFINITE.E4M3.F32.PACK_AB_MERGE_C R85, R89, R88, R90 ;  /* 0x000000585955723e */ /* 0x000fe4000480705a */
[----:B------:R-:W-:Y:S01]  /*23b0*/  F2FP.SATFINITE.E4M3.F32.PACK_AB_MERGE_C R86, R93, R92, R94 ;  /* 0x0000005c5d56723e */ /* 0x000fe2000480705e */
[----:B------:R1:W-:Y:S01]  /*23c0*/  STS.128 [R9+UR26], R68 ;  /* 0x0000004409007988 */ /* 0x0003e20008000c1a */
[----:B------:R-:W-:Y:S02]  /*23d0*/  F2FP.SATFINITE.E4M3.F32.PACK_AB_MERGE_C R87, R97, R96, R98 ;  /* 0x000000606157723e */ /* 0x000fe40004807062 */
[----:B------:R-:W-:Y:S02]  /*23e0*/  F2FP.SATFINITE.E4M3.F32.PACK_AB_MERGE_C R100, R101, R100, R102 ;  /* 0x000000646564723e */ /* 0x000fe40004807066 */
[----:B------:R-:W-:-:S02]  /*23f0*/  LOP3.LUT R10, R0, 0x50, RZ, 0x3c, !PT ;  /* 0x00000050000a7812 */ /* 0x000fc400078e3cff */
[----:B------:R-:W-:Y:S02]  /*2400*/  F2FP.SATFINITE.E4M3.F32.PACK_AB_MERGE_C R101, R105, R104, R106 ;  /* 0x000000686965723e */ /* 0x000fe4000480706a */
[----:B------:R-:W-:Y:S01]  /*2410*/  F2FP.SATFINITE.E4M3.F32.PACK_AB_MERGE_C R102, R109, R108, R110 ;  /* 0x0000006c6d66723e */ /* 0x000fe2000480706e */
[----:B------:R1:W-:Y:S01]  /*2420*/  STS.128 [R10+UR26], R84 ;  /* 0x000000540a007988 */ /* 0x0003e20008000c1a */
[----:B------:R-:W-:Y:S02]  /*2430*/  F2FP.SATFINITE.E4M3.F32.PACK_AB_MERGE_C R103, R113, R112, R114 ;  /* 0x000000707167723e */ /* 0x000fe40004807072 */
[----:B------:R-:W-:Y:S02]  /*2440*/  F2FP.SATFINITE.E4M3.F32.PACK_AB_MERGE_C R116, R117, R116, R118 ;  /* 0x000000747574723e */ /* 0x000fe40004807076 */
[----:B------:R-:W-:Y:S02]  /*2450*/  LOP3.LUT R11, R0, 0x60, RZ, 0x3c, !PT ;  /* 0x00000060000b7812 */ /* 0x000fe400078e3cff */
[----:B------:R-:W-:-:S02]  /*2460*/  F2FP.SATFINITE.E4M3.F32.PACK_AB_MERGE_C R117, R121, R120, R122 ;  /* 0x000000787975723e */ /* 0x000fc4000480707a */
[----:B------:R-:W-:Y:S01]  /*2470*/  F2FP.SATFINITE.E4M3.F32.PACK_AB_MERGE_C R118, R125, R124, R126 ;  /* 0x0000007c7d76723e */ /* 0x000fe2000480707e */
[----:B------:R1:W-:Y:S01]  /*2480*/  STS.128 [R11+UR26], R100 ;  /* 0x000000640b007988 */ /* 0x0003e20008000c1a */
[----:B------:R-:W-:Y:S02]  /*2490*/  F2FP.SATFINITE.E4M3.F32.PACK_AB_MERGE_C R119, R129, R128, R130 ;  /* 0x000000808177723e */ /* 0x000fe40004807082 */
[----:B------:R-:W-:-:S05]  /*24a0*/  LOP3.LUT R12, R0, 0x70, RZ, 0x3c, !PT ;  /* 0x00000070000c7812 */ /* 0x000fca00078e3cff */
[----:B------:R1:W-:Y:S01]  /*24b0*/  STS.128 [R12+UR26], R116 ;  /* 0x000000740c007988 */ /* 0x0003e20008000c1a */
[----:B------:R2:W-:Y:S06]  /*24c0*/  MEMBAR.ALL.CTA ;  /* 0x0000000000007992 */ /* 0x0005ec0000008000 */
[----:B--2---:R-:W2:Y:S02]  /*24d0*/  FENCE.VIEW.ASYNC.S ;  /* 0x00000000000073c6 */ /* 0x004ea40000000000 */
[----:B--2---:R-:W-:Y:S06]  /*24e0*/  BAR.SYNC.DEFER_BLOCKING 0x0 ;  /* 0x0000000000007b1d */ /* 0x004fec0000010000 */
[----:B------:R1:W-:Y:S01]  /*24f0*/  @UP1 UTMASTG.2D [UR8], [UR4] ;  /* 0x00000008040013b5 */ /* 0x0003e20008008000 */
[----:B------:R0:W-:Y:S01]  /*2500*/  UTMACMDFLUSH ;  /* 0x00000000000079b7 */ /* 0x0001e20000000000 */
[----:B------:R-:W-:-:S04]  /*2510*/  DEPBAR.LE SB0, 0x0 ;  /* 0x000080000000791a */ /* 0x000fc80000000000 */
[----:B------:R-:W-:Y:S08]  /*2520*/  BAR.SYNC.DEFER_BLOCKING 0x0 ;  /* 0x0000000000007b1d */ /* 0x000ff00000010000 */
[----:B------:R-:W-:Y:S06]  /*2530*/  BAR.SYNC.DEFER_BLOCKING 0x0 ;  /* 0x0000000000007b1d */ /* 0x000fec0000010000 */
[----:B-1----:R-:W-:Y:S05]  /*2540*/  @P2 BRA `(.L_x_63) ;  /* 0x0000000000a02947 */ /* 0x002fea0003800000 */
[----:B------:R-:W1:Y:S01]  /*2550*/  S2UR UR5, SR_CgaCtaId ;  /* 0x00000000000579c3 */ /* 0x000e620000008800 */
[----:B------:R-:W-:Y:S01]  /*2560*/  NOP ;  /* 0x0000000000007918 */ /* 0x000fe20000000000 */
[----:B------:R-:W-:Y:S01]  /*2570*/  UMOV UR4, 0x50 ;  /* 0x0000005000047882 */ /* 0x000fe20000000000 */
[----:B------:R-:W-:Y:S02]  /*2580*/  IMAD.U32 R0, RZ, RZ, UR27 ;  /* 0x0000001bff007e24 */ /* 0x000fe4000f8e00ff */
[----:B------:R-:W-:Y:S02]  /*2590*/  IMAD.MOV.U32 R3, RZ, RZ, 0xff ;  /* 0x000000ffff037424 */ /* 0x000fe400078e00ff */
[----:B------:R-:W-:Y:S01]  /*25a0*/  IMAD.MOV.U32 R7, RZ, RZ, 0x1 ;  /* 0x00000001ff077424 */ /* 0x000fe200078e00ff */
[----:B------:R-:W-:-:S04]  /*25b0*/  LOP3.LUT R0, R0, 0xffff, RZ, 0xc0, !PT ;  /* 0x0000ffff00007812 */ /* 0x000fc800078ec0ff */
[----:B------:R-:W-:-:S05]  /*25c0*/  SHF.R.U32.HI R0, RZ, 0x5, R0 ;  /* 0x00000005ff007819 */ /* 0x000fca0000011600 */
[----:B------:R-:W-:Y:S01]  /*25d0*/  VIADD R2, R0, 0x10 ;  /* 0x0000001000027836 */ /* 0x000fe20000000000 */
[----:B------:R-:W-:Y:S01]  /*25e0*/  SHF.L.U32 R0, R3, R0, RZ ;  /* 0x0000000003007219 */ /* 0x000fe200000006ff */
[----:B-1----:R-:W-:-:S03]  /*25f0*/  ULEA UR6, UR5, UR4, 0x18 ;  /* 0x0000000405067291 */ /* 0x002fc6000f8ec0ff */
[----:B------:R-:W-:-:S04]  /*2600*/  SHF.L.U32 R3, R7, R2, RZ ;  /* 0x0000000207037219 */ /* 0x000fc800000006ff */
[----:B------:R-:W-:Y:S02]  /*2610*/  LOP3.LUT R0, R3, R0, RZ, 0xfc, !PT ;  /* 0x0000000003007212 */ /* 0x000fe400078efcff */
[----:B------:R-:W1:Y:S02]  /*2620*/  LDS R5, [UR6] ;  /* 0x00000006ff057984 */ /* 0x000e640008000800 */
[C---:B------:R-:W-:Y:S02]  /*2630*/  LOP3.LUT R2, R0.reuse, 0xffff, RZ, 0xc0, !PT ;  /* 0x0000ffff00027812 */ /* 0x040fe400078ec0ff */
[----:B-1----:R-:W-:-:S04]  /*2640*/  LOP3.LUT R3, R0, 0xffff, R5, 0x80, !PT ;  /* 0x0000ffff00037812 */ /* 0x002fc800078e8005 */
[----:B------:R-:W-:-:S13]  /*2650*/  ISETP.NE.AND P0, PT, R3, R2, PT ;  /* 0x000000020300720c */ /* 0x000fda0003f05270 */
[----:B------:R-:W-:Y:S05]  /*2660*/  @P0 BRA `(.L_x_64) ;  /* 0x0000000000500947 */ /* 0x000fea0003800000 */
[----:B------:R-:W-:Y:S02]  /*2670*/  SHF.R.U32.HI R5, RZ, 0x10, R5 ;  /* 0x00000010ff057819 */ /* 0x000fe40000011605 */
[----:B------:R-:W-:-:S04]  /*2680*/  SHF.R.U32.HI R2, RZ, 0x10, R0 ;  /* 0x00000010ff027819 */ /* 0x000fc80000011600 */
[----:B------:R-:W-:-:S04]  /*2690*/  LOP3.LUT R5, R5, R2, RZ, 0xc0, !PT ;  /* 0x0000000205057212 */ /* 0x000fc800078ec0ff */
[----:B------:R-:W-:-:S13]  /*26a0*/  ISETP.NE.AND P0, PT, R5, R2, PT ;  /* 0x000000020500720c */ /* 0x000fda0003f05270 */
[----:B------:R-:W-:Y:S05]  /*26b0*/  @P0 BRA `(.L_x_65) ;  /* 0x0000000000300947 */ /* 0x000fea0003800000 */
[----:B------:R-:W-:Y:S01]  /*26c0*/  R2UR UR4, R0 ;  /* 0x00000000000472ca */ /* 0x000fe200000e0000 */
[----:B------:R-:W-:Y:S01]  /*26d0*/  VOTEU.ANY UR5, UPT, PT ;  /* 0x0000000000057886 */ /* 0x000fe200038e0100 */
[----:B------:R-:W1:Y:S01]  /*26e0*/  S2R R0, SR_LANEID ;  /* 0x0000000000007919 */ /* 0x000e620000000000 */
[----:B------:R-:W-:-:S10]  /*26f0*/  UFLO.U32 UR5, UR5 ;  /* 0x00000005000572bd */ /* 0x000fd400080e0000 */
[----:B------:R-:W-:-:S06]  /*2700*/  ULOP3.LUT UR4, URZ, UR4, URZ, 0x33, !UPT ;  /* 0x00000004ff047292 */ /* 0x000fcc000f8e33ff */
[----:B------:R-:W-:-:S04]  /*2710*/  IMAD.U32 R2, RZ, RZ, UR4 ;  /* 0x00000004ff027e24 */ /* 0x000fc8000f8e00ff */
[----:B------:R-:W2:Y:S02]  /*2720*/  REDUX UR7, R2 ;  /* 0x00000000020773c4 */ /* 0x000ea40000000000 */
[----:B------:R3:W-:Y:S01]  /*2730*/  UTCATOMSWS.AND URZ, UR4 ;  /* 0x0000000400ff79e3 */ /* 0x0007e20008000000 */
[----:B-1----:R-:W-:Y:S01]  /*2740*/  ISETP.EQ.U32.AND P0, PT, R0, UR5, PT ;  /* 0x0000000500007c0c */ /* 0x002fe2000bf02070 */
[----:B--2---:R-:W-:-:S12]  /*2750*/  IMAD.U32 R0, RZ, RZ, UR7 ;  /* 0x00000007ff007e24 */ /* 0x004fd8000f8e00ff */
[----:B------:R3:W-:Y:S01]  /*2760*/  @P0 ATOMS.AND RZ, [UR6], R0 ;  /* 0x00000000ffff098c */ /* 0x0007e2000a800006 */
[----:B------:R-:W-:Y:S05]  /*2770*/  BRA `(.L_x_63) ;  /* 0x0000000000147947 */ /* 0x000fea0003800000 */
.L_x_65:
[----:B------:R-:W-:-:S07]  /*2780*/  MOV R2, 0x27a0 ;  /* 0x000027a000027802 */ /* 0x000fce0000000f00 */
[----:B------:R-:W-:Y:S05]  /*2790*/  CALL.REL.NOINC `($__internal_0_$__cuda_sm10x_tcgen05_guardrail_trap_col_being_dealloced_not_returned_by_alloc) ;  /* 0x0000000000447944 */ /* 0x000fea0003c00000 */
[----:B------:R-:W-:Y:S05]  /*27a0*/  BRA `(.L_x_63) ;  /* 0x0000000000087947 */ /* 0x000fea0003800000 */
.L_x_64:
[----:B------:R-:W-:-:S07]  /*27b0*/  MOV R2, 0x27d0 ;  /* 0x000027d000027802 */ /* 0x000fce0000000f00 */
[----:B------:R-:W-:Y:S05]  /*27c0*/  CALL.REL.NOINC `($__internal_2_$__cuda_sm10x_tcgen05_guardrail_trap_unallocated_columns_being_dealloced) ;  /* 0x0000000000507944 */ /* 0x000fea0003c00000 */
.L_x_63:
[----:B------:R-:W-:Y:S01]  /*27d0*/  NOP ;  /* 0x0000000000007918 */ /* 0x000fe20000000000 */
[----:B---3--:R-:W-:Y:S05]  /*27e0*/  EXIT ;  /* 0x000000000000794d */ /* 0x008fea0003800000 */
.L_x_54:
[----:B------:R-:W1:Y:S02]  /*27f0*/  SYNCS.PHASECHK.TRANS64.TRYWAIT P0, [UR26+0x2800], RZ ;  /* 0x002800ffff0075a7 */ /* 0x000e64000800111a */
[----:B-1----:R-:W-:Y:S05]  /*2800*/  @!P0 BRA `(.L_x_54) ;  /* 0xfffffffc00f88947 */ /* 0x002fea000383ffff */
[----:B------:R-:W-:Y:S05]  /*2810*/  BRA `(.L_x_66) ;  /* 0xfffffff0005c7947 */ /* 0x000fea000383ffff */
.L_x_56:
[----:B------:R-:W1:Y:S02]  /*2820*/  SYNCS.PHASECHK.TRANS64.TRYWAIT P1, [UR26+0x2810], RZ ;  /* 0x002810ffff0075a7 */ /* 0x000e64000802111a */
[----:B-1----:R-:W-:Y:S05]  /*2830*/  @!P1 BRA `(.L_x_56) ;  /* 0xfffffffc00f89947 */ /* 0x002fea000383ffff */
[----:B------:R-:W-:Y:S05]  /*2840*/  BRA `(.L_x_67) ;  /* 0xfffffff000947947 */ /* 0x000fea000383ffff */
.L_x_57:
[----:B------:R-:W2:Y:S02]  /*2850*/  SYNCS.PHASECHK.TRANS64.TRYWAIT P0, [UR26+0x2800], R3 ;  /* 0x00280003ff0075a7 */ /* 0x000ea4000800111a */
[----:B--2---:R-:W-:Y:S05]  /*2860*/  @!P0 BRA `(.L_x_57) ;  /* 0xfffffffc00f88947 */ /* 0x004fea000383ffff */
[----:B------:R-:W-:Y:S05]  /*2870*/  BRA `(.L_x_68) ;  /* 0xfffffff4000c7947 */ /* 0x000fea000383ffff */
.L_x_59:
[----:B------:R-:W2:Y:S02]  /*2880*/  SYNCS.PHASECHK.TRANS64.TRYWAIT P0, [UR26+0x2810], R3 ;  /* 0x00281003ff0075a7 */ /* 0x000ea4000800111a */
[----:B--2---:R-:W-:Y:S05]  /*2890*/  @!P0 BRA `(.L_x_59) ;  /* 0xfffffffc00f88947 */ /* 0x004fea000383ffff */
[----:B------:R-:W-:Y:S05]  /*28a0*/  BRA `(.L_x_69) ;  /* 0xfffffff400387947 */ /* 0x000fea000383ffff */
        .weak           $__internal_0_$__cuda_sm10x_tcgen05_guardrail_trap_col_being_dealloced_not_returned_by_alloc
        .type           $__internal_0_$__cuda_sm10x_tcgen05_guardrail_trap_col_being_dealloced_not_returned_by_alloc,@function
        .size           $__internal_0_$__cuda_sm10x_tcgen05_guardrail_trap_col_being_dealloced_not_returned_by_alloc,($__internal_1_$__cuda_sm10x_tcgen05_guardrail_trap_phase_invalid_during_alloc - $__internal_0_$__cuda_sm10x_tcgen05_guardrail_trap_col_being_dealloced_not_returned_by_alloc)
$__internal_0_$__cuda_sm10x_tcgen05_guardrail_trap_col_being_dealloced_not_returned_by_alloc:
[----:B------:R-:W-:Y:S05]  /*28b0*/  BPT.TRAP 0x1 ;  /* 0x000000040000795c */ /* 0x000fea0000300000 */
[----:B------:R-:W-:-:S04]  /*28c0*/  IMAD.MOV.U32 R3, RZ, RZ, 0x0 ;  /* 0x00000000ff037424 */ /* 0x000fc800078e00ff */
[----:B------:R-:W-:Y:S05]  /*28d0*/  RET.REL.NODEC R2 `(gluon_tcgen05) ;  /* 0xffffffd402c87950 */ /* 0x000fea0003c3ffff */
        .weak           $__internal_1_$__cuda_sm10x_tcgen05_guardrail_trap_phase_invalid_during_alloc
        .type           $__internal_1_$__cuda_sm10x_tcgen05_guardrail_trap_phase_invalid_during_alloc,@function
        .size           $__internal_1_$__cuda_sm10x_tcgen05_guardrail_trap_phase_invalid_during_alloc,($__internal_2_$__cuda_sm10x_tcgen05_guardrail_trap_unallocated_columns_being_dealloced - $__internal_1_$__cuda_sm10x_tcgen05_guardrail_trap_phase_invalid_during_alloc)
$__internal_1_$__cuda_sm10x_tcgen05_guardrail_trap_phase_invalid_during_alloc:
[----:B------:R-:W-:Y:S05]  /*28e0*/  BPT.TRAP 0x1 ;  /* 0x000000040000795c */ /* 0x000fea0000300000 */
[----:B------:R-:W-:-:S04]  /*28f0*/  IMAD.MOV.U32 R3, RZ, RZ, 0x0 ;  /* 0x00000000ff037424 */ /* 0x000fc800078e00ff */
[----:B------:R-:W-:Y:S05]  /*2900*/  RET.REL.NODEC R2 `(gluon_tcgen05) ;  /* 0xffffffd402bc7950 */ /* 0x000fea0003c3ffff */
        .weak           $__internal_2_$__cuda_sm10x_tcgen05_guardrail_trap_unallocated_columns_being_dealloced
        .type           $__internal_2_$__cuda_sm10x_tcgen05_guardrail_trap_unallocated_columns_being_dealloced,@function
        .size           $__internal_2_$__cuda_sm10x_tcgen05_guardrail_trap_unallocated_columns_being_dealloced,(.L_x_73 - $__internal_2_$__cuda_sm10x_tcgen05_guardrail_trap_unallocated_columns_being_dealloced)
$__internal_2_$__cuda_sm10x_tcgen05_guardrail_trap_unallocated_columns_being_dealloced:
[----:B------:R-:W-:Y:S05]  /*2910*/  BPT.TRAP 0x1 ;  /* 0x000000040000795c */ /* 0x000fea0000300000 */
[----:B------:R-:W-:-:S04]  /*2920*/  IMAD.MOV.U32 R3, RZ, RZ, 0x0 ;  /* 0x00000000ff037424 */ /* 0x000fc800078e00ff */
[----:B------:R-:W-:Y:S05]  /*2930*/  RET.REL.NODEC R2 `(gluon_tcgen05) ;  /* 0xffffffd402b07950 */ /* 0x000fea0003c3ffff */
.L_x_70:
[----:B------:R-:W-:-:S00]  /*2940*/  BRA `(.L_x_70) ;  /* 0xfffffffc00fc7947 */ /* 0x000fc0000383ffff */
[----:B------:R-:W-:-:S00]  /*2950*/  NOP ;  /* 0x0000000000007918 */ /* 0x000fc00000000000 */
        /* <DEDUP_REMOVED lines=10> */
.L_x_73:


//--------------------- .nv.shared.gluon_tcgen05  --------------------------
	.section	.nv.shared.gluon_tcgen05,"aw",@nobits
	.sectionflags	@""
	.align	16
	.zero		1024


//--------------------- .nv.shared.reserved.0     --------------------------
	.section	.nv.shared.reserved.0,"aw",@nobits
	.align	8
	.weak		__nv_reservedSMEM_offset_0_alias
	.size		__nv_reservedSMEM_offset_0_alias, 0, 64
	.other		__nv_reservedSMEM_offset_0_alias,@"STO_CUDA_RESERVED_SHARED STV_DEFAULT"
__nv_reservedSMEM_offset_0_alias:
	.zero		0
.nv.shared.reserved.0:
	.zero		64
	.weak		__nv_reservedSMEM_allocation_phase
	.type		__nv_reservedSMEM_allocation_phase,@object
	.size		__nv_reservedSMEM_allocation_phase,(.L_0 - __nv_reservedSMEM_allocation_phase)
__nv_reservedSMEM_allocation_phase:
	.zero		1
.L_0:
	.zero		7
	.weak		__nv_reservedSMEM_devtool_atexit_pc
	.type		__nv_reservedSMEM_devtool_atexit_pc,@object
	.size		__nv_reservedSMEM_devtool_atexit_pc,(__nv_reservedSMEM_allocation_mask - __nv_reservedSMEM_devtool_atexit_pc)
__nv_reservedSMEM_devtool_atexit_pc:
	.zero		8
	.weak		__nv_reservedSMEM_allocation_mask
	.type		__nv_reservedSMEM_allocation_mask,@object
	.size		__nv_reservedSMEM_allocation_mask,(.L_2 - __nv_reservedSMEM_allocation_mask)
__nv_reservedSMEM_allocation_mask:
	.zero		4
.L_2:


//--------------------- .nv.constant0.gluon_tcgen05 --------------------------
	.section	.nv.constant0.gluon_tcgen05,"a",@progbits
	.sectionflags	@""
	.align	4
.nv.constant0.gluon_tcgen05:
	.zero		976


//--------------------- SYMBOLS --------------------------

	.type		.nv.reservedSmem.offset0,@object
	.size		.nv.reservedSmem.offset0,0x4
	.type		.nv.reservedSmem.cap,@object
	.size		.nv.reservedSmem.cap,0x4
